	.target	sm_100a

	.elftype	@"ET_EXEC"


//--------------------- .note.nv.tkinfo           --------------------------
	.section	.note.nv.tkinfo,"",@"SHT_NOTE"
	.sectionflags	@"SHF_NOTE_NV_TKINFO"
	.tkinfo
        /*0018*/ 	.word	0x00000002
        /*0030*/ 	.string	""
        /*0030*/ 	.string	"ptxas"
        /*0030*/ 	.string	"Cuda compilation tools, release 13.0, V13.0.88"
        /*0030*/ 	.string	"Build cuda_13.0.r13.0/compiler.36424714_0"
        /*0030*/ 	.string	"-arch sm_100a -m 64 "



//--------------------- .note.nv.cuinfo           --------------------------
	.section	.note.nv.cuinfo,"",@"SHT_NOTE"
	.sectionflags	@"SHF_NOTE_NV_CUINFO"
        /*0018*/ 	.short	0x0002
        /*001a*/ 	.short	0x0064
        /*001c*/ 	.short	0x0082
	.zero		2


//--------------------- .nv.info                  --------------------------
	.section	.nv.info,"",@"SHT_CUDA_INFO"
	.align	4


	//----- nvinfo : EIATTR_REGCOUNT
	.align		4
        /*0000*/ 	.byte	0x04, 0x2f
        /*0002*/ 	.short	(.L_29 - .L_28)
	.align		4
.L_28:
        /*0004*/ 	.word	index@(_Z25multi_tensor_apply_kernelI18TensorListMetadataILi3EE14AdagradFunctorIdEJff13adagradMode_tfEEvlPViT_T0_DpT1_)
        /*0008*/ 	.word	0x00000020


	//----- nvinfo : EIATTR_FRAME_SIZE
	.align		4
.L_29:
        /*000c*/ 	.byte	0x04, 0x11
        /*000e*/ 	.short	(.L_31 - .L_30)
	.align		4
.L_30:
        /*0010*/ 	.word	index@(_Z25multi_tensor_apply_kernelI18TensorListMetadataILi3EE14AdagradFunctorIdEJff13adagradMode_tfEEvlPViT_T0_DpT1_)
        /*0014*/ 	.word	0x00000000


	//----- nvinfo : EIATTR_REGCOUNT
	.align		4
.L_31:
        /*0018*/ 	.byte	0x04, 0x2f
        /*001a*/ 	.short	(.L_33 - .L_32)
	.align		4
.L_32:
        /*001c*/ 	.word	index@(_Z25multi_tensor_apply_kernelI18TensorListMetadataILi3EE14AdagradFunctorIfEJff13adagradMode_tfEEvlPViT_T0_DpT1_)
        /*0020*/ 	.word	0x00000020


	//----- nvinfo : EIATTR_FRAME_SIZE
	.align		4
.L_33:
        /*0024*/ 	.byte	0x04, 0x11
        /*0026*/ 	.short	(.L_35 - .L_34)
	.align		4
.L_34:
        /*0028*/ 	.word	index@(_Z25multi_tensor_apply_kernelI18TensorListMetadataILi3EE14AdagradFunctorIfEJff13adagradMode_tfEEvlPViT_T0_DpT1_)
        /*002c*/ 	.word	0x00000000


	//----- nvinfo : EIATTR_REGCOUNT
	.align		4
.L_35:
        /*0030*/ 	.byte	0x04, 0x2f
        /*0032*/ 	.short	(.L_37 - .L_36)
	.align		4
.L_36:
        /*0034*/ 	.word	index@(_Z25multi_tensor_apply_kernelI18TensorListMetadataILi3EE14AdagradFunctorIN3c104HalfEEJff13adagradMode_tfEEvlPViT_T0_DpT1_)
        /*0038*/ 	.word	0x00000020


	//----- nvinfo : EIATTR_FRAME_SIZE
	.align		4
.L_37:
        /*003c*/ 	.byte	0x04, 0x11
        /*003e*/ 	.short	(.L_39 - .L_38)
	.align		4
.L_38:
        /*0040*/ 	.word	index@(_Z25multi_tensor_apply_kernelI18TensorListMetadataILi3EE14AdagradFunctorIN3c104HalfEEJff13adagradMode_tfEEvlPViT_T0_DpT1_)
        /*0044*/ 	.word	0x00000000


	//----- nvinfo : EIATTR_MIN_STACK_SIZE
	.align		4
.L_39:
        /*0048*/ 	.byte	0x04, 0x12
        /*004a*/ 	.short	(.L_41 - .L_40)
	.align		4
.L_40:
        /*004c*/ 	.word	index@(_Z25multi_tensor_apply_kernelI18TensorListMetadataILi3EE14AdagradFunctorIN3c104HalfEEJff13adagradMode_tfEEvlPViT_T0_DpT1_)
        /*0050*/ 	.word	0x00000000


	//----- nvinfo : EIATTR_MIN_STACK_SIZE
	.align		4
.L_41:
        /*0054*/ 	.byte	0x04, 0x12
        /*0056*/ 	.short	(.L_43 - .L_42)
	.align		4
.L_42:
        /*0058*/ 	.word	index@(_Z25multi_tensor_apply_kernelI18TensorListMetadataILi3EE14AdagradFunctorIfEJff13adagradMode_tfEEvlPViT_T0_DpT1_)
        /*005c*/ 	.word	0x00000000


	//----- nvinfo : EIATTR_MIN_STACK_SIZE
	.align		4
.L_43:
        /*0060*/ 	.byte	0x04, 0x12
        /*0062*/ 	.short	(.L_45 - .L_44)
	.align		4
.L_44:
        /*0064*/ 	.word	index@(_Z25multi_tensor_apply_kernelI18TensorListMetadataILi3EE14AdagradFunctorIdEJff13adagradMode_tfEEvlPViT_T0_DpT1_)
        /*0068*/ 	.word	0x00000000
.L_45:


//--------------------- .nv.compat                --------------------------
	.section	.nv.compat,"",@"SHT_CUDA_COMPAT_INFO"
	.align	4
        /*0000*/ 	.byte	0x02, 0x09, 0x01, 0x00, 0x02, 0x02, 0x01, 0x00, 0x02, 0x05, 0x05, 0x00, 0x03, 0x07, 0x01, 0x01
        /*0010*/ 	.byte	0x02, 0x03, 0x00, 0x00, 0x02, 0x06, 0x01, 0x00, 0x04, 0x0b, 0x08, 0x00, 0x01, 0x00, 0x00, 0x00
        /*0020*/ 	.byte	0x00, 0x00, 0x00, 0x00


//--------------------- .nv.info._Z25multi_tensor_apply_kernelI18TensorListMetadataILi3EE14AdagradFunctorIN3c104HalfEEJff13adagradMode_tfEEvlPViT_T0_DpT1_ --------------------------
	.section	.nv.info._Z25multi_tensor_apply_kernelI18TensorListMetadataILi3EE14AdagradFunctorIN3c104HalfEEJff13adagradMode_tfEEvlPViT_T0_DpT1_,"",@"SHT_CUDA_INFO"
	.sectionflags	@""
	.align	4


	//----- nvinfo : EIATTR_CUDA_API_VERSION
	.align		4
        /*0000*/ 	.byte	0x04, 0x37
        /*0002*/ 	.short	(.L_47 - .L_46)
.L_46:
        /*0004*/ 	.word	0x00000082


	//----- nvinfo : EIATTR_KPARAM_INFO
	.align		4
.L_47:
        /*0008*/ 	.byte	0x04, 0x17
        /*000a*/ 	.short	(.L_49 - .L_48)
.L_48:
        /*000c*/ 	.word	0x00000000
        /*0010*/ 	.short	0x0007
        /*0012*/ 	.short	0x0c68
        /*0014*/ 	.byte	0x00, 0xf0, 0x11, 0x00


	//----- nvinfo : EIATTR_KPARAM_INFO
	.align		4
.L_49:
        /*0018*/ 	.byte	0x04, 0x17
        /*001a*/ 	.short	(.L_51 - .L_50)
.L_50:
        /*001c*/ 	.word	0x00000000
        /*0020*/ 	.short	0x0006
        /*0022*/ 	.short	0x0c64
        /*0024*/ 	.byte	0x00, 0xf0, 0x11, 0x00


	//----- nvinfo : EIATTR_KPARAM_INFO
	.align		4
.L_51:
        /*0028*/ 	.byte	0x04, 0x17
        /*002a*/ 	.short	(.L_53 - .L_52)
.L_52:
        /*002c*/ 	.word	0x00000000
        /*0030*/ 	.short	0x0005
        /*0032*/ 	.short	0x0c60
        /*0034*/ 	.byte	0x00, 0xf0, 0x11, 0x00


	//----- nvinfo : EIATTR_KPARAM_INFO
	.align		4
.L_53:
        /*0038*/ 	.byte	0x04, 0x17
        /*003a*/ 	.short	(.L_55 - .L_54)
.L_54:
        /*003c*/ 	.word	0x00000000
        /*0040*/ 	.short	0x0004
        /*0042*/ 	.short	0x0c5c
        /*0044*/ 	.byte	0x00, 0xf0, 0x11, 0x00


	//----- nvinfo : EIATTR_KPARAM_INFO
	.align		4
.L_55:
        /*0048*/ 	.byte	0x04, 0x17
        /*004a*/ 	.short	(.L_57 - .L_56)
.L_56:
        /*004c*/ 	.word	0x00000000
        /*0050*/ 	.short	0x0003
        /*0052*/ 	.short	0x0c58
        /*0054*/ 	.byte	0x00, 0xf0, 0x05, 0x00


	//----- nvinfo : EIATTR_KPARAM_INFO
	.align		4
.L_57:
        /*0058*/ 	.byte	0x04, 0x17
        /*005a*/ 	.short	(.L_59 - .L_58)
.L_58:
        /*005c*/ 	.word	0x00000000
        /*0060*/ 	.short	0x0002
        /*0062*/ 	.short	0x0010
        /*0064*/ 	.byte	0x00, 0xf0, 0x21, 0x31


	//----- nvinfo : EIATTR_KPARAM_INFO
	.align		4
.L_59:
        /*0068*/ 	.byte	0x04, 0x17
        /*006a*/ 	.short	(.L_61 - .L_60)
.L_60:
        /*006c*/ 	.word	0x00000000
        /*0070*/ 	.short	0x0001
        /*0072*/ 	.short	0x0008
        /*0074*/ 	.byte	0x00, 0xf5, 0x21, 0x00


	//----- nvinfo : EIATTR_KPARAM_INFO
	.align		4
.L_61:
        /*0078*/ 	.byte	0x04, 0x17
        /*007a*/ 	.short	(.L_63 - .L_62)
.L_62:
        /*007c*/ 	.word	0x00000000
        /*0080*/ 	.short	0x0000
        /*0082*/ 	.short	0x0000
        /*0084*/ 	.byte	0x00, 0xf0, 0x21, 0x00


	//----- nvinfo : EIATTR_SPARSE_MMA_MASK
	.align		4
.L_63:
        /*0088*/ 	.byte	0x03, 0x50
        /*008a*/ 	.short	0x0000


	//----- nvinfo : EIATTR_MAXREG_COUNT
	.align		4
        /*008c*/ 	.byte	0x03, 0x1b
        /*008e*/ 	.short	0x00ff


	//----- nvinfo : EIATTR_MERCURY_ISA_VERSION
	.align		4
        /*0090*/ 	.byte	0x03, 0x5f
        /*0092*/ 	.short	0x0101


	//----- nvinfo : EIATTR_VRC_CTA_INIT_COUNT
	.align		4
        /*0094*/ 	.byte	0x02, 0x4a
	.zero		1
	.zero		1


	//----- nvinfo : EIATTR_EXIT_INSTR_OFFSETS
	.align		4
        /*0098*/ 	.byte	0x04, 0x1c
        /*009a*/ 	.short	(.L_65 - .L_64)


	//   ....[0]....
.L_64:
        /*009c*/ 	.word	0x000000e0


	//   ....[1]....
        /*00a0*/ 	.word	0x00000a00


	//   ....[2]....
        /*00a4*/ 	.word	0x00001210


	//----- nvinfo : EIATTR_CBANK_PARAM_SIZE
	.align		4
.L_65:
        /*00a8*/ 	.byte	0x03, 0x19
        /*00aa*/ 	.short	0x0c6c


	//----- nvinfo : EIATTR_PARAM_CBANK
	.align		4
        /*00ac*/ 	.byte	0x04, 0x0a
        /*00ae*/ 	.short	(.L_67 - .L_66)
	.align		4
.L_66:
        /*00b0*/ 	.word	index@(.nv.constant0._Z25multi_tensor_apply_kernelI18TensorListMetadataILi3EE14AdagradFunctorIN3c104HalfEEJff13adagradMode_tfEEvlPViT_T0_DpT1_)
        /*00b4*/ 	.short	0x0380
        /*00b6*/ 	.short	0x0c6c


	//----- nvinfo : EIATTR_SW_WAR
	.align		4
.L_67:
        /*00b8*/ 	.byte	0x04, 0x36
        /*00ba*/ 	.short	(.L_69 - .L_68)
.L_68:
        /*00bc*/ 	.word	0x00000008
.L_69:


//--------------------- .nv.info._Z25multi_tensor_apply_kernelI18TensorListMetadataILi3EE14AdagradFunctorIfEJff13adagradMode_tfEEvlPViT_T0_DpT1_ --------------------------
	.section	.nv.info._Z25multi_tensor_apply_kernelI18TensorListMetadataILi3EE14AdagradFunctorIfEJff13adagradMode_tfEEvlPViT_T0_DpT1_,"",@"SHT_CUDA_INFO"
	.sectionflags	@""
	.align	4


	//----- nvinfo : EIATTR_CUDA_API_VERSION
	.align		4
        /*0000*/ 	.byte	0x04, 0x37
        /*0002*/ 	.short	(.L_71 - .L_70)
.L_70:
        /*0004*/ 	.word	0x00000082


	//----- nvinfo : EIATTR_KPARAM_INFO
	.align		4
.L_71:
        /*0008*/ 	.byte	0x04, 0x17
        /*000a*/ 	.short	(.L_73 - .L_72)
.L_72:
        /*000c*/ 	.word	0x00000000
        /*0010*/ 	.short	0x0007
        /*0012*/ 	.short	0x0c68
        /*0014*/ 	.byte	0x00, 0xf0, 0x11, 0x00


	//----- nvinfo : EIATTR_KPARAM_INFO
	.align		4
.L_73:
        /*0018*/ 	.byte	0x04, 0x17
        /*001a*/ 	.short	(.L_75 - .L_74)
.L_74:
        /*001c*/ 	.word	0x00000000
        /*0020*/ 	.short	0x0006
        /*0022*/ 	.short	0x0c64
        /*0024*/ 	.byte	0x00, 0xf0, 0x11, 0x00


	//----- nvinfo : EIATTR_KPARAM_INFO
	.align		4
.L_75:
        /*0028*/ 	.byte	0x04, 0x17
        /*002a*/ 	.short	(.L_77 - .L_76)
.L_76:
        /*002c*/ 	.word	0x00000000
        /*0030*/ 	.short	0x0005
        /*0032*/ 	.short	0x0c60
        /*0034*/ 	.byte	0x00, 0xf0, 0x11, 0x00


	//----- nvinfo : EIATTR_KPARAM_INFO
	.align		4
.L_77:
        /*0038*/ 	.byte	0x04, 0x17
        /*003a*/ 	.short	(.L_79 - .L_78)
.L_78:
        /*003c*/ 	.word	0x00000000
        /*0040*/ 	.short	0x0004
        /*0042*/ 	.short	0x0c5c
        /*0044*/ 	.byte	0x00, 0xf0, 0x11, 0x00


	//----- nvinfo : EIATTR_KPARAM_INFO
	.align		4
.L_79:
        /*0048*/ 	.byte	0x04, 0x17
        /*004a*/ 	.short	(.L_81 - .L_80)
.L_80:
        /*004c*/ 	.word	0x00000000
        /*0050*/ 	.short	0x0003
        /*0052*/ 	.short	0x0c58
        /*0054*/ 	.byte	0x00, 0xf0, 0x05, 0x00


	//----- nvinfo : EIATTR_KPARAM_INFO
	.align		4
.L_81:
        /*0058*/ 	.byte	0x04, 0x17
        /*005a*/ 	.short	(.L_83 - .L_82)
.L_82:
        /*005c*/ 	.word	0x00000000
        /*0060*/ 	.short	0x0002
        /*0062*/ 	.short	0x0010
        /*0064*/ 	.byte	0x00, 0xf0, 0x21, 0x31


	//----- nvinfo : EIATTR_KPARAM_INFO
	.align		4
.L_83:
        /*0068*/ 	.byte	0x04, 0x17
        /*006a*/ 	.short	(.L_85 - .L_84)
.L_84:
        /*006c*/ 	.word	0x00000000
        /*0070*/ 	.short	0x0001
        /*0072*/ 	.short	0x0008
        /*0074*/ 	.byte	0x00, 0xf5, 0x21, 0x00


	//----- nvinfo : EIATTR_KPARAM_INFO
	.align		4
.L_85:
        /*0078*/ 	.byte	0x04, 0x17
        /*007a*/ 	.short	(.L_87 - .L_86)
.L_86:
        /*007c*/ 	.word	0x00000000
        /*0080*/ 	.short	0x0000
        /*0082*/ 	.short	0x0000
        /*0084*/ 	.byte	0x00, 0xf0, 0x21, 0x00


	//----- nvinfo : EIATTR_SPARSE_MMA_MASK
	.align		4
.L_87:
        /*0088*/ 	.byte	0x03, 0x50
        /*008a*/ 	.short	0x0000


	//----- nvinfo : EIATTR_MAXREG_COUNT
	.align		4
        /*008c*/ 	.byte	0x03, 0x1b
        /*008e*/ 	.short	0x00ff


	//----- nvinfo : EIATTR_MERCURY_ISA_VERSION
	.align		4
        /*0090*/ 	.byte	0x03, 0x5f
        /*0092*/ 	.short	0x0101


	//----- nvinfo : EIATTR_VRC_CTA_INIT_COUNT
	.align		4
        /*0094*/ 	.byte	0x02, 0x4a
	.zero		1
	.zero		1


	//----- nvinfo : EIATTR_EXIT_INSTR_OFFSETS
	.align		4
        /*0098*/ 	.byte	0x04, 0x1c
        /*009a*/ 	.short	(.L_89 - .L_88)


	//   ....[0]....
.L_88:
        /*009c*/ 	.word	0x000000e0


	//   ....[1]....
        /*00a0*/ 	.word	0x00000890


	//   ....[2]....
        /*00a4*/ 	.word	0x00000f50


	//----- nvinfo : EIATTR_CBANK_PARAM_SIZE
	.align		4
.L_89:
        /*00a8*/ 	.byte	0x03, 0x19
        /*00aa*/ 	.short	0x0c6c


	//----- nvinfo : EIATTR_PARAM_CBANK
	.align		4
        /*00ac*/ 	.byte	0x04, 0x0a
        /*00ae*/ 	.short	(.L_91 - .L_90)
	.align		4
.L_90:
        /*00b0*/ 	.word	index@(.nv.constant0._Z25multi_tensor_apply_kernelI18TensorListMetadataILi3EE14AdagradFunctorIfEJff13adagradMode_tfEEvlPViT_T0_DpT1_)
        /*00b4*/ 	.short	0x0380
        /*00b6*/ 	.short	0x0c6c


	//----- nvinfo : EIATTR_SW_WAR
	.align		4
.L_91:
        /*00b8*/ 	.byte	0x04, 0x36
        /*00ba*/ 	.short	(.L_93 - .L_92)
.L_92:
        /*00bc*/ 	.word	0x00000008
.L_93:


//--------------------- .nv.info._Z25multi_tensor_apply_kernelI18TensorListMetadataILi3EE14AdagradFunctorIdEJff13adagradMode_tfEEvlPViT_T0_DpT1_ --------------------------
	.section	.nv.info._Z25multi_tensor_apply_kernelI18TensorListMetadataILi3EE14AdagradFunctorIdEJff13adagradMode_tfEEvlPViT_T0_DpT1_,"",@"SHT_CUDA_INFO"
	.sectionflags	@""
	.align	4


	//----- nvinfo : EIATTR_CUDA_API_VERSION
	.align		4
        /*0000*/ 	.byte	0x04, 0x37
        /*0002*/ 	.short	(.L_95 - .L_94)
.L_94:
        /*0004*/ 	.word	0x00000082


	//----- nvinfo : EIATTR_KPARAM_INFO
	.align		4
.L_95:
        /*0008*/ 	.byte	0x04, 0x17
        /*000a*/ 	.short	(.L_97 - .L_96)
.L_96:
        /*000c*/ 	.word	0x00000000
        /*0010*/ 	.short	0x0007
        /*0012*/ 	.short	0x0c68
        /*0014*/ 	.byte	0x00, 0xf0, 0x11, 0x00


	//----- nvinfo : EIATTR_KPARAM_INFO
	.align		4
.L_97:
        /*0018*/ 	.byte	0x04, 0x17
        /*001a*/ 	.short	(.L_99 - .L_98)
.L_98:
        /*001c*/ 	.word	0x00000000
        /*0020*/ 	.short	0x0006
        /*0022*/ 	.short	0x0c64
        /*0024*/ 	.byte	0x00, 0xf0, 0x11, 0x00


	//----- nvinfo : EIATTR_KPARAM_INFO
	.align		4
.L_99:
        /*0028*/ 	.byte	0x04, 0x17
        /*002a*/ 	.short	(.L_101 - .L_100)
.L_100:
        /*002c*/ 	.word	0x00000000
        /*0030*/ 	.short	0x0005
        /*0032*/ 	.short	0x0c60
        /*0034*/ 	.byte	0x00, 0xf0, 0x11, 0x00


	//----- nvinfo : EIATTR_KPARAM_INFO
	.align		4
.L_101:
        /*0038*/ 	.byte	0x04, 0x17
        /*003a*/ 	.short	(.L_103 - .L_102)
.L_102:
        /*003c*/ 	.word	0x00000000
        /*0040*/ 	.short	0x0004
        /*0042*/ 	.short	0x0c5c
        /*0044*/ 	.byte	0x00, 0xf0, 0x11, 0x00


	//----- nvinfo : EIATTR_KPARAM_INFO
	.align		4
.L_103:
        /*0048*/ 	.byte	0x04, 0x17
        /*004a*/ 	.short	(.L_105 - .L_104)
.L_104:
        /*004c*/ 	.word	0x00000000
        /*0050*/ 	.short	0x0003
        /*0052*/ 	.short	0x0c58
        /*0054*/ 	.byte	0x00, 0xf0, 0x05, 0x00


	//----- nvinfo : EIATTR_KPARAM_INFO
	.align		4
.L_105:
        /*0058*/ 	.byte	0x04, 0x17
        /*005a*/ 	.short	(.L_107 - .L_106)
.L_106:
        /*005c*/ 	.word	0x00000000
        /*0060*/ 	.short	0x0002
        /*0062*/ 	.short	0x0010
        /*0064*/ 	.byte	0x00, 0xf0, 0x21, 0x31


	//----- nvinfo : EIATTR_KPARAM_INFO
	.align		4
.L_107:
        /*0068*/ 	.byte	0x04, 0x17
        /*006a*/ 	.short	(.L_109 - .L_108)
.L_108:
        /*006c*/ 	.word	0x00000000
        /*0070*/ 	.short	0x0001
        /*0072*/ 	.short	0x0008
        /*0074*/ 	.byte	0x00, 0xf5, 0x21, 0x00


	//----- nvinfo : EIATTR_KPARAM_INFO
	.align		4
.L_109:
        /*0078*/ 	.byte	0x04, 0x17
        /*007a*/ 	.short	(.L_111 - .L_110)
.L_110:
        /*007c*/ 	.word	0x00000000
        /*0080*/ 	.short	0x0000
        /*0082*/ 	.short	0x0000
        /*0084*/ 	.byte	0x00, 0xf0, 0x21, 0x00


	//----- nvinfo : EIATTR_SPARSE_MMA_MASK
	.align		4
.L_111:
        /*0088*/ 	.byte	0x03, 0x50
        /*008a*/ 	.short	0x0000


	//----- nvinfo : EIATTR_MAXREG_COUNT
	.align		4
        /*008c*/ 	.byte	0x03, 0x1b
        /*008e*/ 	.short	0x00ff


	//----- nvinfo : EIATTR_MERCURY_ISA_VERSION
	.align		4
        /*0090*/ 	.byte	0x03, 0x5f
        /*0092*/ 	.short	0x0101


	//----- nvinfo : EIATTR_VRC_CTA_INIT_COUNT
	.align		4
        /*0094*/ 	.byte	0x02, 0x4a
	.zero		1
	.zero		1


	//----- nvinfo : EIATTR_EXIT_INSTR_OFFSETS
	.align		4
        /*0098*/ 	.byte	0x04, 0x1c
        /*009a*/ 	.short	(.L_113 - .L_112)


	//   ....[0]....
.L_112:
        /*009c*/ 	.word	0x000000e0


	//   ....[1]....
        /*00a0*/ 	.word	0x00000ed0


	//   ....[2]....
        /*00a4*/ 	.word	0x00001bc0


	//----- nvinfo : EIATTR_CBANK_PARAM_SIZE
	.align		4
.L_113:
        /*00a8*/ 	.byte	0x03, 0x19
        /*00aa*/ 	.short	0x0c6c


	//----- nvinfo : EIATTR_PARAM_CBANK
	.align		4
        /*00ac*/ 	.byte	0x04, 0x0a
        /*00ae*/ 	.short	(.L_115 - .L_114)
	.align		4
.L_114:
        /*00b0*/ 	.word	index@(.nv.constant0._Z25multi_tensor_apply_kernelI18TensorListMetadataILi3EE14AdagradFunctorIdEJff13adagradMode_tfEEvlPViT_T0_DpT1_)
        /*00b4*/ 	.short	0x0380
        /*00b6*/ 	.short	0x0c6c


	//----- nvinfo : EIATTR_SW_WAR
	.align		4
.L_115:
        /*00b8*/ 	.byte	0x04, 0x36
        /*00ba*/ 	.short	(.L_117 - .L_116)
.L_116:
        /*00bc*/ 	.word	0x00000008
.L_117:


//--------------------- .nv.callgraph             --------------------------
	.section	.nv.callgraph,"",@"SHT_CUDA_CALLGRAPH"
	.align	4
	.sectionentsize	8
	.align		4
        /*0000*/ 	.word	0x00000000
	.align		4
        /*0004*/ 	.word	0xffffffff
	.align		4
        /*0008*/ 	.word	0x00000000
	.align		4
        /*000c*/ 	.word	0xfffffffe
	.align		4
        /*0010*/ 	.word	0x00000000
	.align		4
        /*0014*/ 	.word	0xfffffffd
	.align		4
        /*0018*/ 	.word	0x00000000
	.align		4
        /*001c*/ 	.word	0xfffffffc


//--------------------- .nv.constant4             --------------------------
	.section	.nv.constant4,"a",@progbits
	.align	8
	.align		8
.nv.constant4:
        /*0000*/ 	.dword	_ZN54_INTERNAL_f071ac24_23_multi_tensor_adagrad_cu_92e9f8c14cuda3std3__45__cpo5beginE
	.align		8
        /*0008*/ 	.dword	_ZN54_INTERNAL_f071ac24_23_multi_tensor_adagrad_cu_92e9f8c14cuda3std3__45__cpo3endE
	.align		8
        /*0010*/ 	.dword	_ZN54_INTERNAL_f071ac24_23_multi_tensor_adagrad_cu_92e9f8c14cuda3std3__45__cpo6cbeginE
	.align		8
        /*0018*/ 	.dword	_ZN54_INTERNAL_f071ac24_23_multi_tensor_adagrad_cu_92e9f8c14cuda3std3__45__cpo4cendE
	.align		8
        /*0020*/ 	.dword	_ZN54_INTERNAL_f071ac24_23_multi_tensor_adagrad_cu_92e9f8c14cuda3std3__45__cpo6rbeginE
	.align		8
        /*0028*/ 	.dword	_ZN54_INTERNAL_f071ac24_23_multi_tensor_adagrad_cu_92e9f8c14cuda3std3__45__cpo4rendE
	.align		8
        /*0030*/ 	.dword	_ZN54_INTERNAL_f071ac24_23_multi_tensor_adagrad_cu_92e9f8c14cuda3std3__45__cpo7crbeginE
	.align		8
        /*0038*/ 	.dword	_ZN54_INTERNAL_f071ac24_23_multi_tensor_adagrad_cu_92e9f8c14cuda3std3__45__cpo5crendE
	.align		8
        /*0040*/ 	.dword	_ZN54_INTERNAL_f071ac24_23_multi_tensor_adagrad_cu_92e9f8c14cuda3std3__456_GLOBAL__N__f071ac24_23_multi_tensor_adagrad_cu_92e9f8c16ignoreE
	.align		8
        /*0048*/ 	.dword	_ZN54_INTERNAL_f071ac24_23_multi_tensor_adagrad_cu_92e9f8c14cuda3std3__419piecewise_constructE
	.align		8
        /*0050*/ 	.dword	_ZN54_INTERNAL_f071ac24_23_multi_tensor_adagrad_cu_92e9f8c14cuda3std3__48in_placeE
	.align		8
        /*0058*/ 	.dword	_ZN54_INTERNAL_f071ac24_23_multi_tensor_adagrad_cu_92e9f8c14cuda3std3__420unreachable_sentinelE
	.align		8
        /*0060*/ 	.dword	_ZN54_INTERNAL_f071ac24_23_multi_tensor_adagrad_cu_92e9f8c14cuda3std6ranges3__45__cpo4swapE
	.align		8
        /*0068*/ 	.dword	_ZN54_INTERNAL_f071ac24_23_multi_tensor_adagrad_cu_92e9f8c14cuda3std6ranges3__45__cpo9iter_moveE
	.align		8
        /*0070*/ 	.dword	_ZN54_INTERNAL_f071ac24_23_multi_tensor_adagrad_cu_92e9f8c14cuda3std6ranges3__45__cpo5beginE
	.align		8
        /*0078*/ 	.dword	_ZN54_INTERNAL_f071ac24_23_multi_tensor_adagrad_cu_92e9f8c14cuda3std6ranges3__45__cpo3endE
	.align		8
        /*0080*/ 	.dword	_ZN54_INTERNAL_f071ac24_23_multi_tensor_adagrad_cu_92e9f8c14cuda3std6ranges3__45__cpo6cbeginE
	.align		8
        /*0088*/ 	.dword	_ZN54_INTERNAL_f071ac24_23_multi_tensor_adagrad_cu_92e9f8c14cuda3std6ranges3__45__cpo4cendE
	.align		8
        /*0090*/ 	.dword	_ZN54_INTERNAL_f071ac24_23_multi_tensor_adagrad_cu_92e9f8c14cuda3std6ranges3__45__cpo7advanceE
	.align		8
        /*0098*/ 	.dword	_ZN54_INTERNAL_f071ac24_23_multi_tensor_adagrad_cu_92e9f8c14cuda3std6ranges3__45__cpo9iter_swapE
	.align		8
        /*00a0*/ 	.dword	_ZN54_INTERNAL_f071ac24_23_multi_tensor_adagrad_cu_92e9f8c14cuda3std6ranges3__45__cpo4nextE
	.align		8
        /*00a8*/ 	.dword	_ZN54_INTERNAL_f071ac24_23_multi_tensor_adagrad_cu_92e9f8c14cuda3std6ranges3__45__cpo4prevE
	.align		8
        /*00b0*/ 	.dword	_ZN54_INTERNAL_f071ac24_23_multi_tensor_adagrad_cu_92e9f8c14cuda3std6ranges3__45__cpo4dataE
	.align		8
        /*00b8*/ 	.dword	_ZN54_INTERNAL_f071ac24_23_multi_tensor_adagrad_cu_92e9f8c14cuda3std6ranges3__45__cpo5cdataE
	.align		8
        /*00c0*/ 	.dword	_ZN54_INTERNAL_f071ac24_23_multi_tensor_adagrad_cu_92e9f8c14cuda3std6ranges3__45__cpo4sizeE
	.align		8
        /*00c8*/ 	.dword	_ZN54_INTERNAL_f071ac24_23_multi_tensor_adagrad_cu_92e9f8c14cuda3std6ranges3__45__cpo5ssizeE
	.align		8
        /*00d0*/ 	.dword	_ZN54_INTERNAL_f071ac24_23_multi_tensor_adagrad_cu_92e9f8c14cuda3std6ranges3__45__cpo8distanceE
	.align		8
        /*00d8*/ 	.dword	_ZN54_INTERNAL_f071ac24_23_multi_tensor_adagrad_cu_92e9f8c16thrust24THRUST_300001_SM_1000_NS6system6detail10sequential3seqE


//--------------------- .text._Z25multi_tensor_apply_kernelI18TensorListMetadataILi3EE14AdagradFunctorIN3c104HalfEEJff13adagradMode_tfEEvlPViT_T0_DpT1_ --------------------------
	.section	.text._Z25multi_tensor_apply_kernelI18TensorListMetadataILi3EE14AdagradFunctorIN3c104HalfEEJff13adagradMode_tfEEvlPViT_T0_DpT1_,"ax",@progbits
	.align	128
        .global         _Z25multi_tensor_apply_kernelI18TensorListMetadataILi3EE14AdagradFunctorIN3c104HalfEEJff13adagradMode_tfEEvlPViT_T0_DpT1_
        .type           _Z25multi_tensor_apply_kernelI18TensorListMetadataILi3EE14AdagradFunctorIN3c104HalfEEJff13adagradMode_tfEEvlPViT_T0_DpT1_,@function
        .size           _Z25multi_tensor_apply_kernelI18TensorListMetadataILi3EE14AdagradFunctorIN3c104HalfEEJff13adagradMode_tfEEvlPViT_T0_DpT1_,(.L_x_12 - _Z25multi_tensor_apply_kernelI18TensorListMetadataILi3EE14AdagradFunctorIN3c104HalfEEJff13adagradMode_tfEEvlPViT_T0_DpT1_)
        .other          _Z25multi_tensor_apply_kernelI18TensorListMetadataILi3EE14AdagradFunctorIN3c104HalfEEJff13adagradMode_tfEEvlPViT_T0_DpT1_,@"STO_CUDA_ENTRY STV_DEFAULT"
_Z25multi_tensor_apply_kernelI18TensorListMetadataILi3EE14AdagradFunctorIN3c104HalfEEJff13adagradMode_tfEEvlPViT_T0_DpT1_:
.text._Z25multi_tensor_apply_kernelI18TensorListMetadataILi3EE14AdagradFunctorIN3c104HalfEEJff13adagradMode_tfEEvlPViT_T0_DpT1_:
[----:B------:R-:W-:Y:S08]  /*0000*/  LDC R1, c[0x0][0x37c] ;  /* 0x0000df00ff017b82 */ /* 0x000ff00000000800 */
[----:B------:R-:W0:Y:S08]  /*0010*/  S2UR UR5, SR_CTAID.X ;  /* 0x00000000000579c3 */ /* 0x000e300000002500 */
[----:B------:R-:W1:Y:S01]  /*0020*/  LDC R5, c[0x0][0x380] ;  /* 0x0000e000ff057b82 */ /* 0x000e620000000800 */
[----:B0-----:R-:W0:Y:S01]  /*0030*/  LDCU.U8 UR4, c[0x0][UR5+0x990] ;  /* 0x00013200050477ac */ /* 0x001e220008000000 */
[----:B------:R-:W-:-:S04]  /*0040*/  UIADD3 UR6, UPT, UPT, UR5, 0x10, URZ ;  /* 0x0000001005067890 */ /* 0x000fc8000fffe0ff */
[----:B------:R-:W-:-:S03]  /*0050*/  UIMAD UR5, UR5, 0x3, UR6 ;  /* 0x00000003050578a4 */ /* 0x000fc6000f8e0206 */
[----:B------:R-:W-:Y:S02]  /*0060*/  UMOV UR6, 0x10 ;  /* 0x0000001000067882 */ /* 0x000fe40000000000 */
[----:B0-----:R-:W-:-:S07]  /*0070*/  ULEA UR4, UR4, UR6, 0x3 ;  /* 0x0000000604047291 */ /* 0x001fce000f8e18ff */
[----:B------:R-:W1:Y:S05]  /*0080*/  LDCU UR5, c[0x0][UR5+0xac0] ;  /* 0x00015800050577ac */ /* 0x000e6a0008000800 */
[----:B------:R-:W0:Y:S01]  /*0090*/  LDCU UR6, c[0x0][UR4+0x800] ;  /* 0x00010000040677ac */ /* 0x000e220008000800 */
[----:B-1----:R-:W-:-:S05]  /*00a0*/  IMAD R0, R5, UR5, RZ ;  /* 0x0000000505007c24 */ /* 0x002fca000f8e02ff */
[----:B0-----:R-:W-:-:S04]  /*00b0*/  IADD3 R4, PT, PT, -R0, UR6, RZ ;  /* 0x0000000600047c10 */ /* 0x001fc8000fffe1ff */
[----:B------:R-:W-:-:S04]  /*00c0*/  VIMNMX R2, PT, PT, R4, R5, PT ;  /* 0x0000000504027248 */ /* 0x000fc80003fe0100 */
[----:B------:R-:W-:-:S13]  /*00d0*/  ISETP.GE.AND P0, PT, R2, 0x1, PT ;  /* 0x000000010200780c */ /* 0x000fda0003f06270 */
[----:B------:R-:W-:Y:S05]  /*00e0*/  @!P0 EXIT ;  /* 0x000000000000894d */ /* 0x000fea0003800000 */
[----:B------:R-:W0:Y:S01]  /*00f0*/  LDCU UR14, c[0x0][0xfe4] ;  /* 0x0001fc80ff0e77ac */ /* 0x000e220008000800 */
[----:B------:R-:W1:Y:S01]  /*0100*/  S2R R2, SR_TID.X ;  /* 0x0000000000027919 */ /* 0x000e620000002100 */
[----:B------:R-:W-:Y:S01]  /*0110*/  SHF.L.U32 R14, R0, 0x1, RZ ;  /* 0x00000001000e7819 */ /* 0x000fe200000006ff */
[----:B------:R-:W2:Y:S01]  /*0120*/  LDCU.64 UR8, c[0x0][UR4+0x500] ;  /* 0x0000a000040877ac */ /* 0x000ea20008000a00 */
[----:B------:R-:W-:Y:S02]  /*0130*/  SHF.R.S32.HI R3, RZ, 0x1f, R0 ;  /* 0x0000001fff037819 */ /* 0x000fe40000011400 */
[----:B------:R-:W-:Y:S01]  /*0140*/  VIMNMX.U32 R4, PT, PT, R4, R5, PT ;  /* 0x0000000504047248 */ /* 0x000fe20003fe0000 */
[----:B------:R-:W3:Y:S01]  /*0150*/  LDCU.64 UR10, c[0x0][UR4+0x680] ;  /* 0x0000d000040a77ac */ /* 0x000ee20008000a00 */
[----:B------:R-:W-:Y:S01]  /*0160*/  SHF.L.U64.HI R6, R0, 0x1, R3 ;  /* 0x0000000100067819 */ /* 0x000fe20000010203 */
[----:B------:R-:W4:Y:S01]  /*0170*/  LDCU.64 UR6, c[0x0][UR4+0x380] ;  /* 0x00007000040677ac */ /* 0x000f220008000a00 */
[----:B------:R-:W1:Y:S01]  /*0180*/  LDCU UR5, c[0x0][0x360] ;  /* 0x00006c00ff0577ac */ /* 0x000e620008000800 */
[----:B0-----:R-:W-:Y:S01]  /*0190*/  UISETP.NE.AND UP0, UPT, UR14, URZ, UPT ;  /* 0x000000ff0e00728c */ /* 0x001fe2000bf05270 */
[C---:B--2---:R-:W-:Y:S01]  /*01a0*/  IADD3 R12, P0, PT, R14.reuse, UR8, RZ ;  /* 0x000000080e0c7c10 */ /* 0x044fe2000ff1e0ff */
[----:B------:R-:W0:Y:S01]  /*01b0*/  LDCU.64 UR12, c[0x0][0x358] ;  /* 0x00006b00ff0c77ac */ /* 0x000e220008000a00 */
[----:B---3--:R-:W-:-:S02]  /*01c0*/  IADD3 R14, P1, PT, R14, UR10, RZ ;  /* 0x0000000a0e0e7c10 */ /* 0x008fc4000ff3e0ff */
[C---:B------:R-:W-:Y:S02]  /*01d0*/  IADD3.X R13, PT, PT, R6.reuse, UR9, RZ, P0, !PT ;  /* 0x00000009060d7c10 */ /* 0x040fe400087fe4ff */
[----:B------:R-:W-:Y:S02]  /*01e0*/  IADD3.X R15, PT, PT, R6, UR11, RZ, P1, !PT ;  /* 0x0000000b060f7c10 */ /* 0x000fe40008ffe4ff */
[----:B----4-:R-:W-:Y:S07]  /*01f0*/  BRA.U !UP0, `(.L_x_0) ;  /* 0x0000000908047547 */ /* 0x010fee000b800000 */
[----:B------:R-:W2:Y:S01]  /*0200*/  LDCU UR8, c[0x0][0xfdc] ;  /* 0x0001fb80ff0877ac */ /* 0x000ea20008000800 */
[----:B------:R-:W3:Y:S01]  /*0210*/  LDCU UR9, c[0x0][0xfe8] ;  /* 0x0001fd00ff0977ac */ /* 0x000ee20008000800 */
[----:B------:R-:W4:Y:S01]  /*0220*/  LDCU UR10, c[0x0][0xfe0] ;  /* 0x0001fc00ff0a77ac */ /* 0x000f220008000800 */
[----:B------:R-:W-:-:S05]  /*0230*/  UMOV UR4, URZ ;  /* 0x000000ff00047c82 */ /* 0x000fca0008000000 */
.L_x_1:
[----:B-1----:R-:W-:-:S04]  /*0240*/  IADD3 R7, PT, PT, R2, UR4, RZ ;  /* 0x0000000402077c10 */ /* 0x002fc8000fffe0ff */
[C---:B------:R-:W-:Y:S02]  /*0250*/  ISETP.GE.AND P0, PT, R7.reuse, R4, PT ;  /* 0x000000040700720c */ /* 0x040fe40003f06270 */
[----:B------:R-:W-:-:S04]  /*0260*/  IADD3 R11, PT, PT, R7, UR5, RZ ;  /* 0x00000005070b7c10 */ /* 0x000fc8000fffe0ff */
[----:B------:R-:W-:-:S07]  /*0270*/  ISETP.GE.AND P1, PT, R11, R4, PT ;  /* 0x000000040b00720c */ /* 0x000fce0003f26270 */
[----:B------:R-:W-:Y:S01]  /*0280*/  @!P0 IADD3 R5, P2, PT, R0, R7, RZ ;  /* 0x0000000700058210 */ /* 0x000fe20007f5e0ff */
[----:B------:R-:W-:-:S03]  /*0290*/  @!P0 IMAD.WIDE R18, R7, 0x2, R12 ;  /* 0x0000000207128825 */ /* 0x000fc600078e020c */
[----:B------:R-:W-:Y:S02]  /*02a0*/  @!P0 LEA.HI.X.SX32 R6, R7, R3, 0x1, P2 ;  /* 0x0000000307068211 */ /* 0x000fe400010f0eff */
[C---:B------:R-:W-:Y:S01]  /*02b0*/  @!P0 LEA R24, P2, R5.reuse, UR6, 0x1 ;  /* 0x0000000605188c11 */ /* 0x040fe2000f8408ff */
[----:B0-----:R0:W5:Y:S03]  /*02c0*/  @!P0 LDG.E.U16 R28, desc[UR12][R18.64] ;  /* 0x0000000c121c8981 */ /* 0x001166000c1e1500 */
[----:B------:R-:W-:Y:S02]  /*02d0*/  @!P0 LEA.HI.X R25, R5, UR7, R6, 0x1, P2 ;  /* 0x0000000705198c11 */ /* 0x000fe400090f0c06 */
[----:B------:R-:W-:-:S03]  /*02e0*/  @!P1 IADD3 R5, P2, PT, R0, R11, RZ ;  /* 0x0000000b00059210 */ /* 0x000fc60007f5e0ff */
[----:B------:R1:W2:Y:S01]  /*02f0*/  @!P0 LDG.E.U16 R29, desc[UR12][R24.64] ;  /* 0x0000000c181d8981 */ /* 0x0002a2000c1e1500 */
[----:B------:R-:W-:Y:S01]  /*0300*/  @!P1 LEA.HI.X.SX32 R8, R11, R3, 0x1, P2 ;  /* 0x000000030b089211 */ /* 0x000fe200010f0eff */
[----:B------:R-:W-:Y:S01]  /*0310*/  @!P0 IMAD.WIDE R20, R7, 0x2, R14 ;  /* 0x0000000207148825 */ /* 0x000fe200078e020e */
[----:B------:R-:W-:-:S04]  /*0320*/  @!P1 LEA R16, P2, R5, UR6, 0x1 ;  /* 0x0000000605109c11 */ /* 0x000fc8000f8408ff */
[----:B------:R-:W-:Y:S01]  /*0330*/  @!P1 LEA.HI.X R17, R5, UR7, R8, 0x1, P2 ;  /* 0x0000000705119c11 */ /* 0x000fe200090f0c08 */
[----:B------:R3:W4:Y:S01]  /*0340*/  @!P0 LDG.E.U16 R6, desc[UR12][R20.64] ;  /* 0x0000000c14068981 */ /* 0x000722000c1e1500 */
[----:B------:R-:W-:-:S03]  /*0350*/  @!P1 IMAD.WIDE R22, R11, 0x2, R14 ;  /* 0x000000020b169825 */ /* 0x000fc600078e020e */
[----:B------:R3:W4:Y:S04]  /*0360*/  @!P1 LDG.E.U16 R8, desc[UR12][R16.64] ;  /* 0x0000000c10089981 */ /* 0x000728000c1e1500 */
[----:B------:R3:W4:Y:S01]  /*0370*/  @!P1 LDG.E.U16 R10, desc[UR12][R22.64] ;  /* 0x0000000c160a9981 */ /* 0x000722000c1e1500 */
[----:B------:R-:W-:-:S04]  /*0380*/  IADD3 R5, PT, PT, R11, UR5, RZ ;  /* 0x000000050b057c10 */ /* 0x000fc8000fffe0ff */
[C---:B------:R-:W-:Y:S02]  /*0390*/  ISETP.GE.AND P3, PT, R5.reuse, R4, PT ;  /* 0x000000040500720c */ /* 0x040fe40003f66270 */
[----:B------:R-:W-:-:S04]  /*03a0*/  IADD3 R9, PT, PT, R5, UR5, RZ ;  /* 0x0000000505097c10 */ /* 0x000fc8000fffe0ff */
[----:B------:R-:W-:-:S07]  /*03b0*/  ISETP.GE.AND P2, PT, R9, R4, PT ;  /* 0x000000040900720c */ /* 0x000fce0003f46270 */
[----:B0-----:R-:W-:-:S04]  /*03c0*/  @!P3 IADD3 R19, P4, PT, R0, R5, RZ ;  /* 0x000000050013b210 */ /* 0x001fc80007f9e0ff */
[----:B-1----:R-:W-:Y:S02]  /*03d0*/  @!P3 LEA.HI.X.SX32 R24, R5, R3, 0x1, P4 ;  /* 0x000000030518b211 */ /* 0x002fe400020f0eff */
[C---:B------:R-:W-:Y:S02]  /*03e0*/  @!P3 LEA R18, P4, R19.reuse, UR6, 0x1 ;  /* 0x000000061312bc11 */ /* 0x040fe4000f8808ff */
[----:B---3--:R-:W-:Y:S02]  /*03f0*/  @!P2 IADD3 R20, P5, PT, R0, R9, RZ ;  /* 0x000000090014a210 */ /* 0x008fe40007fbe0ff */
[----:B------:R-:W-:Y:S02]  /*0400*/  @!P3 LEA.HI.X R19, R19, UR7, R24, 0x1, P4 ;  /* 0x000000071313bc11 */ /* 0x000fe4000a0f0c18 */
[C---:B------:R-:W-:Y:S02]  /*0410*/  @!P2 LEA.HI.X.SX32 R17, R9.reuse, R3, 0x1, P5 ;  /* 0x000000030911a211 */ /* 0x040fe400028f0eff */
[C---:B------:R-:W-:Y:S01]  /*0420*/  @!P2 LEA R16, P4, R20.reuse, UR6, 0x1 ;  /* 0x000000061410ac11 */ /* 0x040fe2000f8808ff */
[----:B------:R-:W-:Y:S01]  /*0430*/  @!P2 IMAD.WIDE R22, R9, 0x2, R14 ;  /* 0x000000020916a825 */ /* 0x000fe200078e020e */
[----:B------:R-:W3:Y:S02]  /*0440*/  @!P3 LDG.E.U16 R18, desc[UR12][R18.64] ;  /* 0x0000000c1212b981 */ /* 0x000ee4000c1e1500 */
[----:B------:R-:W-:Y:S01]  /*0450*/  @!P2 LEA.HI.X R17, R20, UR7, R17, 0x1, P4 ;  /* 0x000000071411ac11 */ /* 0x000fe2000a0f0c11 */
[----:B------:R-:W-:-:S02]  /*0460*/  @!P3 IMAD.WIDE R20, R5, 0x2, R14 ;  /* 0x000000020514b825 */ /* 0x000fc400078e020e */
[----:B------:R-:W3:Y:S04]  /*0470*/  @!P2 LDG.E.U16 R22, desc[UR12][R22.64] ;  /* 0x0000000c1616a981 */ /* 0x000ee8000c1e1500 */
[----:B------:R-:W3:Y:S04]  /*0480*/  @!P3 LDG.E.U16 R20, desc[UR12][R20.64] ;  /* 0x0000000c1414b981 */ /* 0x000ee8000c1e1500 */
[----:B------:R0:W3:Y:S02]  /*0490*/  @!P2 LDG.E.U16 R19, desc[UR12][R16.64] ;  /* 0x0000000c1013a981 */ /* 0x0000e4000c1e1500 */
[----:B0-----:R-:W-:-:S06]  /*04a0*/  @!P1 IMAD.WIDE R16, R11, 0x2, R12 ;  /* 0x000000020b109825 */ /* 0x001fcc00078e020c */
[----:B------:R0:W3:Y:S01]  /*04b0*/  @!P1 LDG.E.U16 R16, desc[UR12][R16.64] ;  /* 0x0000000c10109981 */ /* 0x0000e2000c1e1500 */
[----:B------:R-:W-:-:S04]  /*04c0*/  @!P3 IMAD.WIDE R24, R5, 0x2, R12 ;  /* 0x000000020518b825 */ /* 0x000fc800078e020c */
[----:B------:R-:W-:Y:S02]  /*04d0*/  @!P2 IMAD.WIDE R26, R9, 0x2, R12 ;  /* 0x00000002091aa825 */ /* 0x000fe400078e020c */
[----:B------:R1:W3:Y:S04]  /*04e0*/  @!P3 LDG.E.U16 R24, desc[UR12][R24.64] ;  /* 0x0000000c1818b981 */ /* 0x0002e8000c1e1500 */
[----:B------:R-:W3:Y:S01]  /*04f0*/  @!P2 LDG.E.U16 R26, desc[UR12][R26.64] ;  /* 0x0000000c1a1aa981 */ /* 0x000ee2000c1e1500 */
[----:B------:R-:W-:Y:S01]  /*0500*/  HFMA2 R21, -RZ, RZ, 0, 0 ;  /* 0x00000000ff157431 */ /* 0x000fe200000001ff */
[----:B0-----:R-:W-:Y:S01]  /*0510*/  MOV R17, RZ ;  /* 0x000000ff00117202 */ /* 0x001fe20000000f00 */
[----:B------:R-:W-:Y:S01]  /*0520*/  ULEA UR4, UR5, UR4, 0x2 ;  /* 0x0000000405047291 */ /* 0x000fe2000f8e10ff */
[----:B--2---:R-:W-:Y:S01]  /*0530*/  @!P0 HADD2.F32 R21, -RZ, R29.H0_H0 ;  /* 0x2000001dff158230 */ /* 0x004fe20000004100 */
[----:B------:R-:W-:Y:S01]  /*0540*/  MOV R29, RZ ;  /* 0x000000ff001d7202 */ /* 0x000fe20000000f00 */
[----:B-----5:R-:W-:-:S02]  /*0550*/  @!P0 HADD2.F32 R29, -RZ, R28.H0_H0 ;  /* 0x2000001cff1d8230 */ /* 0x020fc40000004100 */
[----:B------:R-:W-:Y:S02]  /*0560*/  HFMA2 R28, -RZ, RZ, 0, 0 ;  /* 0x00000000ff1c7431 */ /* 0x000fe400000001ff */
[----:B----4-:R-:W-:Y:S02]  /*0570*/  @!P0 HADD2.F32 R28, -RZ, R6.H0_H0 ;  /* 0x20000006ff1c8230 */ /* 0x010fe40000004100 */
[----:B------:R-:W-:-:S03]  /*0580*/  @!P1 HADD2.F32 R17, -RZ, R8.H0_H0 ;  /* 0x20000008ff119230 */ /* 0x000fc60000004100 */
[----:B------:R-:W-:Y:S01]  /*0590*/  FFMA.FTZ R8, R21, R21, R28 ;  /* 0x0000001515087223 */ /* 0x000fe2000001001c */
[----:B------:R-:W-:Y:S02]  /*05a0*/  IMAD.MOV.U32 R6, RZ, RZ, RZ ;  /* 0x000000ffff067224 */ /* 0x000fe400078e00ff */
[----:B------:R-:W-:Y:S02]  /*05b0*/  @!P1 HADD2.F32 R6, -RZ, R10.H0_H0 ;  /* 0x2000000aff069230 */ /* 0x000fe40000004100 */
[----:B------:R-:W1:Y:S02]  /*05c0*/  MUFU.SQRT R10, R8 ;  /* 0x00000008000a7308 */ /* 0x000e640000002000 */
[----:B-1----:R-:W-:-:S06]  /*05d0*/  FADD.FTZ R25, R10, UR8 ;  /* 0x000000080a197e21 */ /* 0x002fcc0008010000 */
[----:B------:R-:W0:Y:S01]  /*05e0*/  MUFU.RCP R28, R25 ;  /* 0x00000019001c7308 */ /* 0x000e220000001000 */
[----:B------:R-:W-:-:S07]  /*05f0*/  FFMA.FTZ R6, R17, R17, R6 ;  /* 0x0000001111067223 */ /* 0x000fce0000010006 */
[----:B------:R-:W1:Y:S01]  /*0600*/  MUFU.SQRT R10, R6 ;  /* 0x00000006000a7308 */ /* 0x000e620000002000 */
[----:B0-----:R-:W-:Y:S01]  /*0610*/  FMUL.FTZ R28, R28, R21 ;  /* 0x000000151c1c7220 */ /* 0x001fe20000410000 */
[----:B------:R-:W-:-:S03]  /*0620*/  HFMA2 R21, -RZ, RZ, 0, 0 ;  /* 0x00000000ff157431 */ /* 0x000fc600000001ff */
[----:B------:R-:W-:-:S04]  /*0630*/  FFMA.FTZ R28, R29, UR9, R28 ;  /* 0x000000091d1c7c23 */ /* 0x000fc8000801001c */
[----:B------:R-:W-:Y:S01]  /*0640*/  FFMA.FTZ R23, -R28, UR10, R29 ;  /* 0x0000000a1c177c23 */ /* 0x000fe2000801011d */
[----:B------:R-:W-:Y:S02]  /*0650*/  HFMA2 R28, -RZ, RZ, 0, 0 ;  /* 0x00000000ff1c7431 */ /* 0x000fe400000001ff */
[----:B---3--:R-:W-:Y:S01]  /*0660*/  @!P3 HADD2.F32 R21, -RZ, R18.H0_H0 ;  /* 0x20000012ff15b230 */ /* 0x008fe20000004100 */
[----:B------:R-:W-:Y:S01]  /*0670*/  MOV R18, RZ ;  /* 0x000000ff00127202 */ /* 0x000fe20000000f00 */
[----:B------:R-:W-:Y:S01]  /*0680*/  @!P2 HADD2.F32 R18, -RZ, R19.H0_H0 ;  /* 0x20000013ff12a230 */ /* 0x000fe20000004100 */
[----:B------:R-:W-:Y:S01]  /*0690*/  MOV R19, RZ ;  /* 0x000000ff00137202 */ /* 0x000fe20000000f00 */
[----:B------:R-:W-:Y:S02]  /*06a0*/  @!P3 HADD2.F32 R28, -RZ, R20.H0_H0 ;  /* 0x20000014ff1cb230 */ /* 0x000fe40000004100 */
[----:B------:R-:W-:Y:S02]  /*06b0*/  HFMA2 R20, -RZ, RZ, 0, 0 ;  /* 0x00000000ff147431 */ /* 0x000fe400000001ff */
[----:B------:R-:W-:-:S02]  /*06c0*/  @!P2 HADD2.F32 R19, -RZ, R22.H0_H0 ;  /* 0x20000016ff13a230 */ /* 0x000fc40000004100 */
[----:B-1----:R-:W-:Y:S01]  /*06d0*/  FADD.FTZ R25, R10, UR8 ;  /* 0x000000080a197e21 */ /* 0x002fe20008010000 */
[----:B------:R-:W-:Y:S02]  /*06e0*/  FFMA.FTZ R10, R21, R21, R28 ;  /* 0x00000015150a7223 */ /* 0x000fe4000001001c */
[----:B------:R-:W-:Y:S01]  /*06f0*/  FFMA.FTZ R22, R18, R18, R19 ;  /* 0x0000001212167223 */ /* 0x000fe20000010013 */
[----:B------:R-:W-:Y:S02]  /*0700*/  @!P1 HADD2.F32 R20, -RZ, R16.H0_H0 ;  /* 0x20000010ff149230 */ /* 0x000fe40000004100 */
[----:B------:R-:W0:Y:S08]  /*0710*/  MUFU.SQRT R16, R10 ;  /* 0x0000000a00107308 */ /* 0x000e300000002000 */
[----:B------:R-:W1:Y:S08]  /*0720*/  MUFU.SQRT R19, R22 ;  /* 0x0000001600137308 */ /* 0x000e700000002000 */
[----:B------:R-:W2:Y:S01]  /*0730*/  MUFU.RCP R25, R25 ;  /* 0x0000001900197308 */ /* 0x000ea20000001000 */
[----:B0-----:R-:W-:Y:S01]  /*0740*/  FADD.FTZ R16, R16, UR8 ;  /* 0x0000000810107e21 */ /* 0x001fe20008010000 */
[----:B-1----:R-:W-:-:S06]  /*0750*/  FADD.FTZ R19, R19, UR8 ;  /* 0x0000000813137e21 */ /* 0x002fcc0008010000 */
[----:B------:R-:W0:Y:S08]  /*0760*/  MUFU.RCP R28, R16 ;  /* 0x00000010001c7308 */ /* 0x000e300000001000 */
[----:B------:R-:W1:Y:S01]  /*0770*/  MUFU.RCP R19, R19 ;  /* 0x0000001300137308 */ /* 0x000e620000001000 */
[----:B--2---:R-:W-:Y:S01]  /*0780*/  FMUL.FTZ R17, R25, R17 ;  /* 0x0000001119117220 */ /* 0x004fe20000410000 */
[----:B------:R-:W-:-:S03]  /*0790*/  @!P0 F2FP.F16.F32.PACK_AB R23, RZ, R23 ;  /* 0x00000017ff17823e */ /* 0x000fc600000000ff */
[----:B------:R-:W-:Y:S01]  /*07a0*/  FFMA.FTZ R17, R20, UR9, R17 ;  /* 0x0000000914117c23 */ /* 0x000fe20008010011 */
[----:B------:R-:W-:Y:S01]  /*07b0*/  MOV R25, RZ ;  /* 0x000000ff00197202 */ /* 0x000fe20000000f00 */
[----:B------:R-:W-:Y:S02]  /*07c0*/  @!P3 HADD2.F32 R25, -RZ, R24.H0_H0 ;  /* 0x20000018ff19b230 */ /* 0x000fe40000004100 */
[----:B------:R-:W-:Y:S01]  /*07d0*/  FFMA.FTZ R20, -R17, UR10, R20 ;  /* 0x0000000a11147c23 */ /* 0x000fe20008010114 */
[----:B0-----:R-:W-:Y:S01]  /*07e0*/  FMUL.FTZ R28, R28, R21 ;  /* 0x000000151c1c7220 */ /* 0x001fe20000410000 */
[----:B------:R-:W-:Y:S01]  /*07f0*/  PRMT R21, R23, 0x7610, R21 ;  /* 0x0000761017157816 */ /* 0x000fe20000000015 */
[----:B------:R-:W-:Y:S01]  /*0800*/  @!P0 IMAD.WIDE R16, R7, 0x2, R12 ;  /* 0x0000000207108825 */ /* 0x000fe200078e020c */
[----:B------:R-:W-:-:S03]  /*0810*/  @!P0 F2FP.F16.F32.PACK_AB R8, RZ, R8 ;  /* 0x00000008ff08823e */ /* 0x000fc600000000ff */
[----:B------:R-:W-:Y:S02]  /*0820*/  IMAD.MOV.U32 R24, RZ, RZ, RZ ;  /* 0x000000ffff187224 */ /* 0x000fe400078e00ff */
[----:B-1----:R-:W-:Y:S01]  /*0830*/  FMUL.FTZ R23, R19, R18 ;  /* 0x0000001213177220 */ /* 0x002fe20000410000 */
[----:B------:R-:W-:Y:S01]  /*0840*/  @!P2 HADD2.F32 R24, -RZ, R26.H0_H0 ;  /* 0x2000001aff18a230 */ /* 0x000fe20000004100 */
[----:B------:R0:W-:Y:S01]  /*0850*/  @!P0 STG.E.U16 desc[UR12][R16.64], R21 ;  /* 0x0000001510008986 */ /* 0x0001e2000c10150c */
[----:B------:R-:W-:-:S04]  /*0860*/  @!P0 IMAD.WIDE R18, R7, 0x2, R14 ;  /* 0x0000000207128825 */ /* 0x000fc800078e020e */
[----:B------:R-:W-:Y:S01]  /*0870*/  FFMA.FTZ R28, R25, UR9, R28 ;  /* 0x00000009191c7c23 */ /* 0x000fe2000801001c */
[----:B------:R-:W-:-:S03]  /*0880*/  FFMA.FTZ R23, R24, UR9, R23 ;  /* 0x0000000918177c23 */ /* 0x000fc60008010017 */
[----:B------:R-:W-:Y:S01]  /*0890*/  FFMA.FTZ R25, -R28, UR10, R25 ;  /* 0x0000000a1c197c23 */ /* 0x000fe20008010119 */
[----:B------:R1:W-:Y:S01]  /*08a0*/  @!P0 STG.E.U16 desc[UR12][R18.64], R8 ;  /* 0x0000000812008986 */ /* 0x0003e2000c10150c */
[----:B------:R-:W-:Y:S02]  /*08b0*/  ISETP.LE.AND P0, PT, R4, UR4, PT ;  /* 0x0000000404007c0c */ /* 0x000fe4000bf03270 */
[----:B0-----:R-:W-:Y:S01]  /*08c0*/  @!P1 F2FP.F16.F32.PACK_AB R17, RZ, R20 ;  /* 0x00000014ff11923e */ /* 0x001fe200000000ff */
[----:B------:R-:W-:-:S04]  /*08d0*/  @!P1 IMAD.WIDE R20, R11, 0x2, R12 ;  /* 0x000000020b149825 */ /* 0x000fc800078e020c */
[----:B------:R-:W-:Y:S01]  /*08e0*/  FFMA.FTZ R26, -R23, UR10, R24 ;  /* 0x0000000a171a7c23 */ /* 0x000fe20008010118 */
[----:B------:R-:W-:Y:S01]  /*08f0*/  @!P3 F2FP.F16.F32.PACK_AB R25, RZ, R25 ;  /* 0x00000019ff19b23e */ /* 0x000fe200000000ff */
[----:B------:R0:W-:Y:S01]  /*0900*/  @!P1 STG.E.U16 desc[UR12][R20.64], R17 ;  /* 0x0000001114009986 */ /* 0x0001e2000c10150c */
[----:B-1----:R-:W-:Y:S01]  /*0910*/  @!P1 F2FP.F16.F32.PACK_AB R19, RZ, R6 ;  /* 0x00000006ff13923e */ /* 0x002fe200000000ff */
[----:B------:R-:W-:Y:S01]  /*0920*/  @!P1 IMAD.WIDE R6, R11, 0x2, R14 ;  /* 0x000000020b069825 */ /* 0x000fe200078e020e */
[----:B------:R-:W-:Y:S02]  /*0930*/  @!P2 F2FP.F16.F32.PACK_AB R24, RZ, R22 ;  /* 0x00000016ff18a23e */ /* 0x000fe400000000ff */
[----:B------:R-:W-:Y:S01]  /*0940*/  @!P2 F2FP.F16.F32.PACK_AB R26, RZ, R26 ;  /* 0x0000001aff1aa23e */ /* 0x000fe200000000ff */
[----:B------:R-:W-:Y:S01]  /*0950*/  @!P2 IMAD.WIDE R22, R9, 0x2, R12 ;  /* 0x000000020916a825 */ /* 0x000fe200078e020c */
[----:B------:R1:W-:Y:S01]  /*0960*/  @!P1 STG.E.U16 desc[UR12][R6.64], R19 ;  /* 0x0000001306009986 */ /* 0x0003e2000c10150c */
[----:B0-----:R-:W-:-:S02]  /*0970*/  @!P3 F2FP.F16.F32.PACK_AB R21, RZ, R10 ;  /* 0x0000000aff15b23e */ /* 0x001fc400000000ff */
[----:B------:R-:W-:-:S04]  /*0980*/  @!P3 IMAD.WIDE R10, R5, 0x2, R12 ;  /* 0x00000002050ab825 */ /* 0x000fc800078e020c */
[--C-:B------:R-:W-:Y:S01]  /*0990*/  @!P3 IMAD.WIDE R16, R5, 0x2, R14.reuse ;  /* 0x000000020510b825 */ /* 0x100fe200078e020e */
[----:B------:R1:W-:Y:S03]  /*09a0*/  @!P3 STG.E.U16 desc[UR12][R10.64], R25 ;  /* 0x000000190a00b986 */ /* 0x0003e6000c10150c */
[----:B------:R-:W-:Y:S01]  /*09b0*/  @!P2 IMAD.WIDE R8, R9, 0x2, R14 ;  /* 0x000000020908a825 */ /* 0x000fe200078e020e */
[----:B------:R1:W-:Y:S04]  /*09c0*/  @!P3 STG.E.U16 desc[UR12][R16.64], R21 ;  /* 0x000000151000b986 */ /* 0x0003e8000c10150c */
[----:B------:R1:W-:Y:S04]  /*09d0*/  @!P2 STG.E.U16 desc[UR12][R22.64], R26 ;  /* 0x0000001a1600a986 */ /* 0x0003e8000c10150c */
[----:B------:R1:W-:Y:S01]  /*09e0*/  @!P2 STG.E.U16 desc[UR12][R8.64], R24 ;  /* 0x000000180800a986 */ /* 0x0003e2000c10150c */
[----:B------:R-:W-:Y:S05]  /*09f0*/  @!P0 BRA `(.L_x_1) ;  /* 0xfffffff800108947 */ /* 0x000fea000383ffff */
[----:B------:R-:W-:Y:S05]  /*0a00*/  EXIT ;  /* 0x000000000000794d */ /* 0x000fea0003800000 */
.L_x_0:
[----:B------:R-:W2:Y:S01]  /*0a10*/  LDCU UR9, c[0x0][0xfdc] ;  /* 0x0001fb80ff0977ac */ /* 0x000ea20008000800 */
[----:B------:R-:W3:Y:S01]  /*0a20*/  LDCU UR8, c[0x0][0xfe8] ;  /* 0x0001fd00ff0877ac */ /* 0x000ee20008000800 */
[----:B------:R-:W4:Y:S01]  /*0a30*/  LDCU UR10, c[0x0][0xfe0] ;  /* 0x0001fc00ff0a77ac */ /* 0x000f220008000800 */
[----:B------:R-:W-:-:S05]  /*0a40*/  UMOV UR4, URZ ;  /* 0x000000ff00047c82 */ /* 0x000fca0008000000 */
.L_x_2:
[----:B-1----:R-:W-:-:S04]  /*0a50*/  IADD3 R29, PT, PT, R2, UR4, RZ ;  /* 0x00000004021d7c10 */ /* 0x002fc8000fffe0ff */
[----:B------:R-:W-:-:S13]  /*0a60*/  ISETP.GE.AND P3, PT, R29, R4, PT ;  /* 0x000000041d00720c */ /* 0x000fda0003f66270 */
[----:B------:R-:W-:-:S04]  /*0a70*/  @!P3 IADD3 R5, P0, PT, R0, R29, RZ ;  /* 0x0000001d0005b210 */ /* 0x000fc80007f1e0ff */
[----:B------:R-:W-:Y:S02]  /*0a80*/  @!P3 LEA.HI.X.SX32 R6, R29, R3, 0x1, P0 ;  /* 0x000000031d06b211 */ /* 0x000fe400000f0eff */
[----:B------:R-:W-:-:S04]  /*0a90*/  @!P3 LEA R18, P0, R5, UR6, 0x1 ;  /* 0x000000060512bc11 */ /* 0x000fc8000f8008ff */
[----:B------:R-:W-:Y:S01]  /*0aa0*/  @!P3 LEA.HI.X R19, R5, UR7, R6, 0x1, P0 ;  /* 0x000000070513bc11 */ /* 0x000fe200080f0c06 */
[----:B------:R-:W-:-:S04]  /*0ab0*/  @!P3 IMAD.WIDE R6, R29, 0x2, R12 ;  /* 0x000000021d06b825 */ /* 0x000fc800078e020c */
[----:B0-----:R0:W5:Y:S01]  /*0ac0*/  @!P3 LDG.E.U16 R28, desc[UR12][R18.64] ;  /* 0x0000000c121cb981 */ /* 0x001162000c1e1500 */
[----:B------:R-:W-:-:S03]  /*0ad0*/  @!P3 IMAD.WIDE R16, R29, 0x2, R14 ;  /* 0x000000021d10b825 */ /* 0x000fc600078e020e */
[----:B------:R-:W2:Y:S04]  /*0ae0*/  @!P3 LDG.E.U16 R8, desc[UR12][R6.64] ;  /* 0x0000000c0608b981 */ /* 0x000ea8000c1e1500 */
[----:B------:R1:W3:Y:S01]  /*0af0*/  @!P3 LDG.E.U16 R10, desc[UR12][R16.64] ;  /* 0x0000000c100ab981 */ /* 0x0002e2000c1e1500 */
[----:B------:R-:W-:-:S04]  /*0b00*/  IADD3 R11, PT, PT, R29, UR5, RZ ;  /* 0x000000051d0b7c10 */ /* 0x000fc8000fffe0ff */
[C---:B------:R-:W-:Y:S02]  /*0b10*/  ISETP.GE.AND P2, PT, R11.reuse, R4, PT ;  /* 0x000000040b00720c */ /* 0x040fe40003f46270 */
[----:B------:R-:W-:-:S04]  /*0b20*/  IADD3 R5, PT, PT, R11, UR5, RZ ;  /* 0x000000050b057c10 */ /* 0x000fc8000fffe0ff */
[C---:B------:R-:W-:Y:S02]  /*0b30*/  IADD3 R9, PT, PT, R5.reuse, UR5, RZ ;  /* 0x0000000505097c10 */ /* 0x040fe4000fffe0ff */
[-C--:B------:R-:W-:Y:S02]  /*0b40*/  ISETP.GE.AND P1, PT, R5, R4.reuse, PT ;  /* 0x000000040500720c */ /* 0x080fe40003f26270 */
[----:B------:R-:W-:-:S03]  /*0b50*/  ISETP.GE.AND P0, PT, R9, R4, PT ;  /* 0x000000040900720c */ /* 0x000fc60003f06270 */
[----:B------:R-:W-:Y:S01]  /*0b60*/  @!P2 IADD3 R20, P4, PT, R0, R11, RZ ;  /* 0x0000000b0014a210 */ /* 0x000fe20007f9e0ff */
[----:B------:R-:W-:-:S03]  /*0b70*/  @!P2 IMAD.WIDE R24, R11, 0x2, R12 ;  /* 0x000000020b18a825 */ /* 0x000fc600078e020c */
[C---:B0-----:R-:W-:Y:S02]  /*0b80*/  @!P2 LEA.HI.X.SX32 R19, R11.reuse, R3, 0x1, P4 ;  /* 0x000000030b13a211 */ /* 0x041fe400020f0eff */
[----:B------:R-:W-:Y:S01]  /*0b90*/  @!P2 LEA R22, P4, R20, UR6, 0x1 ;  /* 0x000000061416ac11 */ /* 0x000fe2000f8808ff */
[----:B------:R-:W4:Y:S01]  /*0ba0*/  @!P2 LDG.E.U16 R6, desc[UR12][R24.64] ;  /* 0x0000000c1806a981 */ /* 0x000f22000c1e1500 */
[----:B-1----:R-:W-:Y:S02]  /*0bb0*/  @!P1 IADD3 R17, P5, PT, R0, R5, RZ ;  /* 0x0000000500119210 */ /* 0x002fe40007fbe0ff */
[----:B------:R-:W-:Y:S02]  /*0bc0*/  @!P2 LEA.HI.X R23, R20, UR7, R19, 0x1, P4 ;  /* 0x000000071417ac11 */ /* 0x000fe4000a0f0c13 */
[----:B------:R-:W-:Y:S01]  /*0bd0*/  @!P0 IADD3 R21, P4, PT, R0, R9, RZ ;  /* 0x0000000900158210 */ /* 0x000fe20007f9e0ff */
[----:B------:R-:W-:Y:S01]  /*0be0*/  @!P2 IMAD.WIDE R18, R11, 0x2, R14 ;  /* 0x000000020b12a825 */ /* 0x000fe200078e020e */
[----:B------:R-:W-:Y:S01]  /*0bf0*/  @!P1 LEA.HI.X.SX32 R27, R5, R3, 0x1, P5 ;  /* 0x00000003051b9211 */ /* 0x000fe200028f0eff */
[----:B------:R0:W4:Y:S01]  /*0c00*/  @!P2 LDG.E.U16 R7, desc[UR12][R22.64] ;  /* 0x0000000c1607a981 */ /* 0x000122000c1e1500 */
[----:B------:R-:W-:-:S02]  /*0c10*/  @!P1 LEA R16, P5, R17, UR6, 0x1 ;  /* 0x0000000611109c11 */ /* 0x000fc4000f8a08ff */
[----:B------:R-:W-:Y:S01]  /*0c20*/  @!P0 LEA.HI.X.SX32 R26, R9, R3, 0x1, P4 ;  /* 0x00000003091a8211 */ /* 0x000fe200020f0eff */
[----:B------:R-:W4:Y:S01]  /*0c30*/  @!P2 LDG.E.U16 R18, desc[UR12][R18.64] ;  /* 0x0000000c1212a981 */ /* 0x000f22000c1e1500 */
[----:B------:R-:W-:Y:S02]  /*0c40*/  @!P0 LEA R20, P4, R21, UR6, 0x1 ;  /* 0x0000000615148c11 */ /* 0x000fe4000f8808ff */
[----:B------:R-:W-:Y:S02]  /*0c50*/  @!P1 LEA.HI.X R17, R17, UR7, R27, 0x1, P5 ;  /* 0x0000000711119c11 */ /* 0x000fe4000a8f0c1b */
[----:B------:R-:W-:Y:S01]  /*0c60*/  @!P0 LEA.HI.X R21, R21, UR7, R26, 0x1, P4 ;  /* 0x0000000715158c11 */ /* 0x000fe2000a0f0c1a */
[----:B0-----:R-:W-:-:S04]  /*0c70*/  @!P1 IMAD.WIDE R22, R5, 0x2, R12 ;  /* 0x0000000205169825 */ /* 0x001fc800078e020c */
[----:B------:R-:W-:Y:S01]  /*0c80*/  @!P0 IMAD.WIDE R26, R9, 0x2, R12 ;  /* 0x00000002091a8825 */ /* 0x000fe200078e020c */
[----:B------:R0:W4:Y:S03]  /*0c90*/  @!P1 LDG.E.U16 R19, desc[UR12][R16.64] ;  /* 0x0000000c10139981 */ /* 0x000126000c1e1500 */
[--C-:B------:R-:W-:Y:S01]  /*0ca0*/  @!P1 IMAD.WIDE R24, R5, 0x2, R14.reuse ;  /* 0x0000000205189825 */ /* 0x100fe200078e020e */
[----:B------:R1:W4:Y:S04]  /*0cb0*/  @!P0 LDG.E.U16 R20, desc[UR12][R20.64] ;  /* 0x0000000c14148981 */ /* 0x000328000c1e1500 */
[----:B------:R-:W4:Y:S01]  /*0cc0*/  @!P1 LDG.E.U16 R22, desc[UR12][R22.64] ;  /* 0x0000000c16169981 */ /* 0x000f22000c1e1500 */
[----:B0-----:R-:W-:-:S03]  /*0cd0*/  @!P0 IMAD.WIDE R16, R9, 0x2, R14 ;  /* 0x0000000209108825 */ /* 0x001fc600078e020e */
[----:B------:R-:W4:Y:S04]  /*0ce0*/  @!P0 LDG.E.U16 R26, desc[UR12][R26.64] ;  /* 0x0000000c1a1a8981 */ /* 0x000f28000c1e1500 */
[----:B------:R0:W4:Y:S04]  /*0cf0*/  @!P1 LDG.E.U16 R24, desc[UR12][R24.64] ;  /* 0x0000000c18189981 */ /* 0x000128000c1e1500 */
[----:B------:R4:W4:Y:S01]  /*0d00*/  @!P0 LDG.E.U16 R16, desc[UR12][R16.64] ;  /* 0x0000000c10108981 */ /* 0x000922000c1e1500 */
[----:B-1----:R-:W-:Y:S02]  /*0d10*/  HFMA2 R21, -RZ, RZ, 0, 0 ;  /* 0x00000000ff157431 */ /* 0x002fe400000001ff */
[----:B0-----:R-:W-:Y:S01]  /*0d20*/  HFMA2 R25, -RZ, RZ, 0, 0 ;  /* 0x00000000ff197431 */ /* 0x001fe200000001ff */
[----:B------:R-:W-:Y:S01]  /*0d30*/  MOV R23, RZ ;  /* 0x000000ff00177202 */ /* 0x000fe20000000f00 */
[----:B------:R-:W-:Y:S01]  /*0d40*/  ULEA UR4, UR5, UR4, 0x2 ;  /* 0x0000000405047291 */ /* 0x000fe2000f8e10ff */
[----:B-----5:R-:W-:Y:S01]  /*0d50*/  @!P3 HADD2.F32 R21, -RZ, R28.H0_H0 ;  /* 0x2000001cff15b230 */ /* 0x020fe20000004100 */
[----:B------:R-:W-:Y:S01]  /*0d60*/  MOV R28, RZ ;  /* 0x000000ff001c7202 */ /* 0x000fe20000000f00 */
[----:B--2---:R-:W-:-:S02]  /*0d70*/  @!P3 HADD2.F32 R28, -RZ, R8.H0_H0 ;  /* 0x20000008ff1cb230 */ /* 0x004fc40000004100 */
[----:B------:R-:W-:Y:S02]  /*0d80*/  IMAD.MOV.U32 R8, RZ, RZ, RZ ;  /* 0x000000ffff087224 */ /* 0x000fe400078e00ff */
[----:B---3--:R-:W-:Y:S02]  /*0d90*/  @!P3 HADD2.F32 R8, -RZ, R10.H0_H0 ;  /* 0x2000000aff08b230 */ /* 0x008fe40000004100 */
[----:B------:R-:W-:-:S04]  /*0da0*/  FFMA.FTZ R21, R28, UR8, R21 ;  /* 0x000000081c157c23 */ /* 0x000fc80008010015 */
[----:B------:R-:W-:-:S04]  /*0db0*/  FFMA.FTZ R8, R21, R21, R8 ;  /* 0x0000001515087223 */ /* 0x000fc80000010008 */
[----:B------:R-:W0:Y:S02]  /*0dc0*/  MUFU.SQRT R10, R8 ;  /* 0x00000008000a7308 */ /* 0x000e240000002000 */
[----:B0-----:R-:W-:-:S06]  /*0dd0*/  FADD.FTZ R27, R10, UR9 ;  /* 0x000000090a1b7e21 */ /* 0x001fcc0008010000 */
[----:B------:R-:W0:Y:S01]  /*0de0*/  MUFU.RCP R10, R27 ;  /* 0x0000001b000a7308 */ /* 0x000e220000001000 */
[----:B----4-:R-:W-:Y:S02]  /*0df0*/  @!P2 HADD2.F32 R25, -RZ, R18.H0_H0 ;  /* 0x20000012ff19a230 */ /* 0x010fe40000004100 */
[----:B------:R-:W-:Y:S02]  /*0e00*/  HFMA2 R18, -RZ, RZ, 0, 0 ;  /* 0x00000000ff127431 */ /* 0x000fe400000001ff */
[----:B0-----:R-:W-:Y:S01]  /*0e10*/  FMUL.FTZ R17, R21, R10 ;  /* 0x0000000a15117220 */ /* 0x001fe20000410000 */
[----:B------:R-:W-:Y:S01]  /*0e20*/  HFMA2 R21, -RZ, RZ, 0, 0 ;  /* 0x00000000ff157431 */ /* 0x000fe200000001ff */
[----:B------:R-:W-:Y:S01]  /*0e30*/  MOV R10, RZ ;  /* 0x000000ff000a7202 */ /* 0x000fe20000000f00 */
[----:B------:R-:W-:Y:S02]  /*0e40*/  @!P2 HADD2.F32 R10, -RZ, R6.H0_H0 ;  /* 0x20000006ff0aa230 */ /* 0x000fe40000004100 */
[----:B------:R-:W-:Y:S01]  /*0e50*/  @!P2 HADD2.F32 R21, -RZ, R7.H0_H0 ;  /* 0x20000007ff15a230 */ /* 0x000fe20000004100 */
[----:B------:R-:W-:Y:S01]  /*0e60*/  CS2R R6, SRZ ;  /* 0x0000000000067805 */ /* 0x000fe2000001ff00 */
[----:B------:R-:W-:-:S02]  /*0e70*/  @!P1 HADD2.F32 R23, -RZ, R19.H0_H0 ;  /* 0x20000013ff179230 */ /* 0x000fc40000004100 */
[----:B------:R-:W-:Y:S02]  /*0e80*/  HFMA2 R27, -RZ, RZ, 0, 0 ;  /* 0x00000000ff1b7431 */ /* 0x000fe400000001ff */
[----:B------:R-:W-:Y:S02]  /*0e90*/  @!P0 HADD2.F32 R18, -RZ, R20.H0_H0 ;  /* 0x20000014ff128230 */ /* 0x000fe40000004100 */
[----:B------:R-:W-:Y:S01]  /*0ea0*/  FFMA.FTZ R20, R10, UR8, R21 ;  /* 0x000000080a147c23 */ /* 0x000fe20008010015 */
[----:B------:R-:W-:Y:S01]  /*0eb0*/  @!P1 HADD2.F32 R6, -RZ, R22.H0_H0 ;  /* 0x20000016ff069230 */ /* 0x000fe20000004100 */
[----:B------:R-:W-:Y:S01]  /*0ec0*/  MOV R19, RZ ;  /* 0x000000ff00137202 */ /* 0x000fe20000000f00 */
[----:B------:R-:W-:Y:S02]  /*0ed0*/  @!P0 HADD2.F32 R7, -RZ, R26.H0_H0 ;  /* 0x2000001aff078230 */ /* 0x000fe40000004100 */
[----:B------:R-:W-:Y:S01]  /*0ee0*/  FFMA.FTZ R25, R20, R20, R25 ;  /* 0x0000001414197223 */ /* 0x000fe20000010019 */
[----:B------:R-:W-:-:S02]  /*0ef0*/  @!P1 HADD2.F32 R19, -RZ, R24.H0_H0 ;  /* 0x20000018ff139230 */ /* 0x000fc40000004100 */
[----:B------:R-:W-:Y:S01]  /*0f00*/  FFMA.FTZ R24, R6, UR8, R23 ;  /* 0x0000000806187c23 */ /* 0x000fe20008010017 */
[----:B------:R-:W-:Y:S01]  /*0f10*/  FFMA.FTZ R18, R7, UR8, R18 ;  /* 0x0000000807127c23 */ /* 0x000fe20008010012 */
[----:B------:R-:W-:Y:S01]  /*0f20*/  @!P0 HADD2.F32 R27, -RZ, R16.H0_H0 ;  /* 0x20000010ff1b8230 */ /* 0x000fe20000004100 */
[----:B------:R-:W0:Y:S01]  /*0f30*/  MUFU.SQRT R21, R25 ;  /* 0x0000001900157308 */ /* 0x000e220000002000 */
[----:B------:R-:W-:-:S03]  /*0f40*/  FFMA.FTZ R22, R24, R24, R19 ;  /* 0x0000001818167223 */ /* 0x000fc60000010013 */
[----:B------:R-:W-:-:S04]  /*0f50*/  FFMA.FTZ R23, R18, R18, R27 ;  /* 0x0000001212177223 */ /* 0x000fc8000001001b */
[----:B------:R-:W1:Y:S08]  /*0f60*/  MUFU.SQRT R19, R22 ;  /* 0x0000001600137308 */ /* 0x000e700000002000 */
[----:B------:R-:W2:Y:S01]  /*0f70*/  MUFU.SQRT R16, R23 ;  /* 0x0000001700107308 */ /* 0x000ea20000002000 */
[----:B0-----:R-:W-:Y:S01]  /*0f80*/  FADD.FTZ R26, R21, UR9 ;  /* 0x00000009151a7e21 */ /* 0x001fe20008010000 */
[----:B------:R-:W-:-:S06]  /*0f90*/  ISETP.GE.AND P3, PT, R29, R4, PT ;  /* 0x000000041d00720c */ /* 0x000fcc0003f66270 */
[----:B------:R-:W0:Y:S01]  /*0fa0*/  MUFU.RCP R27, R26 ;  /* 0x0000001a001b7308 */ /* 0x000e220000001000 */
[----:B-1----:R-:W-:Y:S01]  /*0fb0*/  FADD.FTZ R21, R19, UR9 ;  /* 0x0000000913157e21 */ /* 0x002fe20008010000 */
[----:B--2---:R-:W-:-:S06]  /*0fc0*/  FADD.FTZ R19, R16, UR9 ;  /* 0x0000000910137e21 */ /* 0x004fcc0008010000 */
[----:B------:R-:W1:Y:S01]  /*0fd0*/  MUFU.RCP R21, R21 ;  /* 0x0000001500157308 */ /* 0x000e620000001000 */
[----:B------:R-:W-:-:S07]  /*0fe0*/  FFMA.FTZ R17, -R17, UR10, R28 ;  /* 0x0000000a11117c23 */ /* 0x000fce000801011c */
[----:B------:R-:W2:Y:S01]  /*0ff0*/  MUFU.RCP R19, R19 ;  /* 0x0000001300137308 */ /* 0x000ea20000001000 */
[----:B------:R-:W-:Y:S01]  /*1000*/  @!P3 F2FP.F16.F32.PACK_AB R17, RZ, R17 ;  /* 0x00000011ff11b23e */ /* 0x000fe200000000ff */
[----:B0-----:R-:W-:-:S03]  /*1010*/  FMUL.FTZ R27, R20, R27 ;  /* 0x0000001b141b7220 */ /* 0x001fc60000410000 */
[----:B------:R-:W-:Y:S01]  /*1020*/  PRMT R28, R17, 0x7610, R28 ;  /* 0x00007610111c7816 */ /* 0x000fe2000000001c */
[----:B------:R-:W-:-:S04]  /*1030*/  @!P3 IMAD.WIDE R16, R29, 0x2, R12 ;  /* 0x000000021d10b825 */ /* 0x000fc800078e020c */
[----:B------:R-:W-:Y:S01]  /*1040*/  FFMA.FTZ R20, -R27, UR10, R10 ;  /* 0x0000000a1b147c23 */ /* 0x000fe2000801010a */
[----:B-1----:R-:W-:Y:S01]  /*1050*/  FMUL.FTZ R27, R24, R21 ;  /* 0x00000015181b7220 */ /* 0x002fe20000410000 */
[----:B------:R-:W-:Y:S01]  /*1060*/  @!P3 F2FP.F16.F32.PACK_AB R8, RZ, R8 ;  /* 0x00000008ff08b23e */ /* 0x000fe200000000ff */
[----:B------:R0:W-:Y:S02]  /*1070*/  @!P3 STG.E.U16 desc[UR12][R16.64], R28 ;  /* 0x0000001c1000b986 */ /* 0x0001e4000c10150c */
[----:B------:R-:W-:Y:S01]  /*1080*/  FFMA.FTZ R24, -R27, UR10, R6 ;  /* 0x0000000a1b187c23 */ /* 0x000fe20008010106 */
[----:B--2---:R-:W-:Y:S01]  /*1090*/  FMUL.FTZ R10, R18, R19 ;  /* 0x00000013120a7220 */ /* 0x004fe20000410000 */
[----:B------:R-:W-:Y:S01]  /*10a0*/  @!P3 IMAD.WIDE R18, R29, 0x2, R14 ;  /* 0x000000021d12b825 */ /* 0x000fe200078e020e */
[----:B0-----:R-:W-:-:S03]  /*10b0*/  @!P2 F2FP.F16.F32.PACK_AB R17, RZ, R20 ;  /* 0x00000014ff11a23e */ /* 0x001fc600000000ff */
[----:B------:R-:W-:-:S04]  /*10c0*/  @!P2 IMAD.WIDE R20, R11, 0x2, R12 ;  /* 0x000000020b14a825 */ /* 0x000fc800078e020c */
[----:B------:R-:W-:Y:S01]  /*10d0*/  FFMA.FTZ R26, -R10, UR10, R7 ;  /* 0x0000000a0a1a7c23 */ /* 0x000fe20008010107 */
[----:B------:R0:W-:Y:S01]  /*10e0*/  @!P3 STG.E.U16 desc[UR12][R18.64], R8 ;  /* 0x000000081200b986 */ /* 0x0001e2000c10150c */
[----:B------:R-:W-:Y:S01]  /*10f0*/  @!P2 F2FP.F16.F32.PACK_AB R25, RZ, R25 ;  /* 0x00000019ff19a23e */ /* 0x000fe200000000ff */
[----:B------:R-:W-:Y:S01]  /*1100*/  @!P2 IMAD.WIDE R6, R11, 0x2, R14 ;  /* 0x000000020b06a825 */ /* 0x000fe200078e020e */
[----:B------:R-:W-:Y:S01]  /*1110*/  @!P1 F2FP.F16.F32.PACK_AB R24, RZ, R24 ;  /* 0x00000018ff18923e */ /* 0x000fe200000000ff */
[----:B------:R1:W-:Y:S02]  /*1120*/  @!P2 STG.E.U16 desc[UR12][R20.64], R17 ;  /* 0x000000111400a986 */ /* 0x0003e4000c10150c */
[----:B------:R-:W-:Y:S01]  /*1130*/  @!P1 IMAD.WIDE R10, R5, 0x2, R12 ;  /* 0x00000002050a9825 */ /* 0x000fe200078e020c */
[----:B------:R-:W-:Y:S01]  /*1140*/  @!P0 F2FP.F16.F32.PACK_AB R26, RZ, R26 ;  /* 0x0000001aff1a823e */ /* 0x000fe200000000ff */
[----:B------:R2:W-:Y:S01]  /*1150*/  @!P2 STG.E.U16 desc[UR12][R6.64], R25 ;  /* 0x000000190600a986 */ /* 0x0005e2000c10150c */
[----:B0-----:R-:W-:-:S02]  /*1160*/  @!P1 F2FP.F16.F32.PACK_AB R19, RZ, R22 ;  /* 0x00000016ff13923e */ /* 0x001fc400000000ff */
[----:B-1----:R-:W-:Y:S01]  /*1170*/  @!P0 F2FP.F16.F32.PACK_AB R21, RZ, R23 ;  /* 0x00000017ff15823e */ /* 0x002fe200000000ff */
[----:B------:R-:W-:Y:S01]  /*1180*/  @!P1 IMAD.WIDE R16, R5, 0x2, R14 ;  /* 0x0000000205109825 */ /* 0x000fe200078e020e */
[----:B------:R2:W-:Y:S03]  /*1190*/  @!P1 STG.E.U16 desc[UR12][R10.64], R24 ;  /* 0x000000180a009986 */ /* 0x0005e6000c10150c */
[C---:B------:R-:W-:Y:S01]  /*11a0*/  @!P0 IMAD.WIDE R22, R9.reuse, 0x2, R12 ;  /* 0x0000000209168825 */ /* 0x040fe200078e020c */
[----:B------:R2:W-:Y:S03]  /*11b0*/  @!P1 STG.E.U16 desc[UR12][R16.64], R19 ;  /* 0x0000001310009986 */ /* 0x0005e6000c10150c */
[----:B------:R-:W-:Y:S01]  /*11c0*/  @!P0 IMAD.WIDE R8, R9, 0x2, R14 ;  /* 0x0000000209088825 */ /* 0x000fe200078e020e */
[----:B------:R2:W-:Y:S04]  /*11d0*/  @!P0 STG.E.U16 desc[UR12][R22.64], R26 ;  /* 0x0000001a16008986 */ /* 0x0005e8000c10150c */
[----:B------:R2:W-:Y:S01]  /*11e0*/  @!P0 STG.E.U16 desc[UR12][R8.64], R21 ;  /* 0x0000001508008986 */ /* 0x0005e2000c10150c */
[----:B------:R-:W-:-:S13]  /*11f0*/  ISETP.LE.AND P0, PT, R4, UR4, PT ;  /* 0x0000000404007c0c */ /* 0x000fda000bf03270 */
[----:B--2---:R-:W-:Y:S05]  /*1200*/  @!P0 BRA `(.L_x_2) ;  /* 0xfffffff800108947 */ /* 0x004fea000383ffff */
[----:B------:R-:W-:Y:S05]  /*1210*/  EXIT ;  /* 0x000000000000794d */ /* 0x000fea0003800000 */
.L_x_3:
[----:B------:R-:W-:-:S00]  /*1220*/  BRA `(.L_x_3) ;  /* 0xfffffffc00fc7947 */ /* 0x000fc0000383ffff */
[----:B------:R-:W-:-:S00]  /*1230*/  NOP ;  /* 0x0000000000007918 */ /* 0x000fc00000000000 */
        /* <DEDUP_REMOVED lines=12> */
.L_x_12:


//--------------------- .text._Z25multi_tensor_apply_kernelI18TensorListMetadataILi3EE14AdagradFunctorIfEJff13adagradMode_tfEEvlPViT_T0_DpT1_ --------------------------
	.section	.text._Z25multi_tensor_apply_kernelI18TensorListMetadataILi3EE14AdagradFunctorIfEJff13adagradMode_tfEEvlPViT_T0_DpT1_,"ax",@progbits
	.align	128
        .global         _Z25multi_tensor_apply_kernelI18TensorListMetadataILi3EE14AdagradFunctorIfEJff13adagradMode_tfEEvlPViT_T0_DpT1_
        .type           _Z25multi_tensor_apply_kernelI18TensorListMetadataILi3EE14AdagradFunctorIfEJff13adagradMode_tfEEvlPViT_T0_DpT1_,@function
        .size           _Z25multi_tensor_apply_kernelI18TensorListMetadataILi3EE14AdagradFunctorIfEJff13adagradMode_tfEEvlPViT_T0_DpT1_,(.L_x_13 - _Z25multi_tensor_apply_kernelI18TensorListMetadataILi3EE14AdagradFunctorIfEJff13adagradMode_tfEEvlPViT_T0_DpT1_)
        .other          _Z25multi_tensor_apply_kernelI18TensorListMetadataILi3EE14AdagradFunctorIfEJff13adagradMode_tfEEvlPViT_T0_DpT1_,@"STO_CUDA_ENTRY STV_DEFAULT"
_Z25multi_tensor_apply_kernelI18TensorListMetadataILi3EE14AdagradFunctorIfEJff13adagradMode_tfEEvlPViT_T0_DpT1_:
.text._Z25multi_tensor_apply_kernelI18TensorListMetadataILi3EE14AdagradFunctorIfEJff13adagradMode_tfEEvlPViT_T0_DpT1_:
        /* <DEDUP_REMOVED lines=36> */
.L_x_5:
[----:B01----:R-:W-:Y:S01]  /*0240*/  IADD3 R25, PT, PT, R3, UR4, RZ ;  /* 0x0000000403197c10 */ /* 0x003fe2000fffe0ff */
[----:B------:R-:W-:Y:S01]  /*0250*/  HFMA2 R0, -RZ, RZ, 0, 0 ;  /* 0x00000000ff007431 */ /* 0x000fe200000001ff */
[----:B------:R-:W-:Y:S02]  /*0260*/  MOV R23, RZ ;  /* 0x000000ff00177202 */ /* 0x000fe40000000f00 */
[----:B------:R-:W-:-:S13]  /*0270*/  ISETP.GE.AND P0, PT, R25, R4, PT ;  /* 0x000000041900720c */ /* 0x000fda0003f06270 */
[----:B------:R-:W-:Y:S01]  /*0280*/  @!P0 IADD3 R6, P1, PT, R2, R25, RZ ;  /* 0x0000001902068210 */ /* 0x000fe20007f3e0ff */
[----:B------:R-:W-:-:S03]  /*0290*/  @!P0 IMAD.WIDE R16, R25, 0x4, R14 ;  /* 0x0000000419108825 */ /* 0x000fc600078e020e */
[----:B------:R-:W-:Y:S02]  /*02a0*/  @!P0 LEA.HI.X.SX32 R7, R25, R5, 0x1, P1 ;  /* 0x0000000519078211 */ /* 0x000fe400008f0eff */
[C---:B------:R-:W-:Y:S01]  /*02b0*/  @!P0 LEA R18, P1, R6.reuse, UR6, 0x2 ;  /* 0x0000000606128c11 */ /* 0x040fe2000f8210ff */
[----:B0-----:R-:W5:Y:S03]  /*02c0*/  @!P0 LDG.E R0, desc[UR12][R16.64] ;  /* 0x0000000c10008981 */ /* 0x001f66000c1e1900 */
[----:B------:R-:W-:-:S05]  /*02d0*/  @!P0 LEA.HI.X R19, R6, UR7, R7, 0x2, P1 ;  /* 0x0000000706138c11 */ /* 0x000fca00088f1407 */
[----:B------:R0:W5:Y:S01]  /*02e0*/  @!P0 LDG.E R23, desc[UR12][R18.64] ;  /* 0x0000000c12178981 */ /* 0x000162000c1e1900 */
[----:B------:R-:W-:-:S05]  /*02f0*/  VIADD R9, R25, UR5 ;  /* 0x0000000519097c36 */ /* 0x000fca0008000000 */
[C---:B------:R-:W-:Y:S02]  /*0300*/  ISETP.GE.AND P2, PT, R9.reuse, R4, PT ;  /* 0x000000040900720c */ /* 0x040fe40003f46270 */
[----:B------:R-:W-:-:S04]  /*0310*/  IADD3 R7, PT, PT, R9, UR5, RZ ;  /* 0x0000000509077c10 */ /* 0x000fc8000fffe0ff */
[C---:B------:R-:W-:Y:S02]  /*0320*/  ISETP.GE.AND P1, PT, R7.reuse, R4, PT ;  /* 0x000000040700720c */ /* 0x040fe40003f26270 */
[----:B------:R-:W-:Y:S01]  /*0330*/  MOV R10, RZ ;  /* 0x000000ff000a7202 */ /* 0x000fe20000000f00 */
[----:B------:R-:W-:Y:S01]  /*0340*/  HFMA2 R6, -RZ, RZ, 0, 0 ;  /* 0x00000000ff067431 */ /* 0x000fe200000001ff */
[----:B------:R-:W-:-:S03]  /*0350*/  IADD3 R11, PT, PT, R7, UR5, RZ ;  /* 0x00000005070b7c10 */ /* 0x000fc6000fffe0ff */
[----:B0-----:R-:W-:Y:S01]  /*0360*/  @!P2 IADD3 R19, P3, PT, R2, R9, RZ ;  /* 0x000000090213a210 */ /* 0x001fe20007f7e0ff */
[----:B------:R-:W-:-:S03]  /*0370*/  @!P2 IMAD.WIDE R26, R9, 0x4, R12 ;  /* 0x00000004091aa825 */ /* 0x000fc600078e020c */
[----:B------:R-:W-:Y:S02]  /*0380*/  @!P2 LEA.HI.X.SX32 R24, R9, R5, 0x1, P3 ;  /* 0x000000050918a211 */ /* 0x000fe400018f0eff */
[----:B------:R-:W-:Y:S01]  /*0390*/  ISETP.GE.AND P3, PT, R11, R4, PT ;  /* 0x000000040b00720c */ /* 0x000fe20003f66270 */
[----:B------:R-:W4:Y:S01]  /*03a0*/  @!P2 LDG.E R10, desc[UR12][R26.64] ;  /* 0x0000000c1a0aa981 */ /* 0x000f22000c1e1900 */
[----:B------:R-:W-:Y:S01]  /*03b0*/  @!P0 IMAD.WIDE R20, R25, 0x4, R12 ;  /* 0x0000000419148825 */ /* 0x000fe200078e020c */
[C---:B------:R-:W-:Y:S02]  /*03c0*/  @!P2 LEA R18, P4, R19.reuse, UR6, 0x2 ;  /* 0x000000061312ac11 */ /* 0x040fe4000f8810ff */
[----:B------:R-:W-:Y:S02]  /*03d0*/  @!P1 IADD3 R22, P5, PT, R2, R7, RZ ;  /* 0x0000000702169210 */ /* 0x000fe40007fbe0ff */
[----:B------:R0:W3:Y:S01]  /*03e0*/  @!P0 LDG.E R6, desc[UR12][R20.64] ;  /* 0x0000000c14068981 */ /* 0x0000e2000c1e1900 */
[----:B------:R-:W-:Y:S01]  /*03f0*/  @!P2 LEA.HI.X R19, R19, UR7, R24, 0x2, P4 ;  /* 0x000000071313ac11 */ /* 0x000fe2000a0f1418 */
[----:B------:R-:W-:-:S02]  /*0400*/  IMAD.MOV.U32 R8, RZ, RZ, RZ ;  /* 0x000000ffff087224 */ /* 0x000fc400078e00ff */
[----:B------:R-:W-:-:S05]  /*0410*/  @!P2 IMAD.WIDE R16, R9, 0x4, R14 ;  /* 0x000000040910a825 */ /* 0x000fca00078e020e */
[----:B------:R1:W4:Y:S01]  /*0420*/  @!P2 LDG.E R8, desc[UR12][R16.64] ;  /* 0x0000000c1008a981 */ /* 0x000322000c1e1900 */
[----:B0-----:R-:W-:Y:S02]  /*0430*/  @!P1 LEA.HI.X.SX32 R21, R7, R5, 0x1, P5 ;  /* 0x0000000507159211 */ /* 0x001fe400028f0eff */
[----:B------:R-:W-:-:S04]  /*0440*/  @!P1 LEA R20, P4, R22, UR6, 0x2 ;  /* 0x0000000616149c11 */ /* 0x000fc8000f8810ff */
[----:B------:R-:W-:Y:S02]  /*0450*/  @!P1 LEA.HI.X R21, R22, UR7, R21, 0x2, P4 ;  /* 0x0000000716159c11 */ /* 0x000fe4000a0f1415 */
[----:B------:R-:W-:-:S04]  /*0460*/  @!P3 IADD3 R22, P4, PT, R2, R11, RZ ;  /* 0x0000000b0216b210 */ /* 0x000fc80007f9e0ff */
[----:B-1----:R-:W-:Y:S02]  /*0470*/  @!P3 LEA.HI.X.SX32 R17, R11, R5, 0x1, P4 ;  /* 0x000000050b11b211 */ /* 0x002fe400020f0eff */
[----:B------:R-:W-:Y:S01]  /*0480*/  @!P3 LEA R16, P4, R22, UR6, 0x2 ;  /* 0x000000061610bc11 */ /* 0x000fe2000f8810ff */
[----:B------:R-:W-:-:S03]  /*0490*/  HFMA2 R27, -RZ, RZ, 0, 0 ;  /* 0x00000000ff1b7431 */ /* 0x000fc600000001ff */
[----:B------:R-:W-:Y:S02]  /*04a0*/  @!P3 LEA.HI.X R17, R22, UR7, R17, 0x2, P4 ;  /* 0x000000071611bc11 */ /* 0x000fe4000a0f1411 */
[----:B------:R-:W-:Y:S01]  /*04b0*/  MOV R24, RZ ;  /* 0x000000ff00187202 */ /* 0x000fe20000000f00 */
[----:B------:R0:W4:Y:S01]  /*04c0*/  @!P2 LDG.E R27, desc[UR12][R18.64] ;  /* 0x0000000c121ba981 */ /* 0x000122000c1e1900 */
[----:B------:R-:W-:-:S06]  /*04d0*/  CS2R R28, SRZ ;  /* 0x00000000001c7805 */ /* 0x000fcc000001ff00 */
[----:B------:R-:W4:Y:S01]  /*04e0*/  @!P1 LDG.E R28, desc[UR12][R20.64] ;  /* 0x0000000c141c9981 */ /* 0x000f22000c1e1900 */
[----:B0-----:R-:W-:-:S05]  /*04f0*/  @!P1 IMAD.WIDE R18, R7, 0x4, R12 ;  /* 0x0000000407129825 */ /* 0x001fca00078e020c */
[----:B------:R0:W4:Y:S02]  /*0500*/  @!P1 LDG.E R24, desc[UR12][R18.64] ;  /* 0x0000000c12189981 */ /* 0x000124000c1e1900 */
[----:B0-----:R-:W-:-:S05]  /*0510*/  @!P1 IMAD.WIDE R18, R7, 0x4, R14 ;  /* 0x0000000407129825 */ /* 0x001fca00078e020e */
[----:B------:R-:W4:Y:S01]  /*0520*/  @!P1 LDG.E R29, desc[UR12][R18.64] ;  /* 0x0000000c121d9981 */ /* 0x000f22000c1e1900 */
[----:B------:R-:W-:-:S04]  /*0530*/  @!P3 IMAD.WIDE R20, R11, 0x4, R12 ;  /* 0x000000040b14b825 */ /* 0x000fc800078e020c */
[----:B-----5:R-:W-:-:S04]  /*0540*/  FFMA.FTZ R26, R23, R23, R0 ;  /* 0x00000017171a7223 */ /* 0x020fc80000010000 */
[----:B------:R-:W2:Y:S02]  /*0550*/  MUFU.SQRT R0, R26 ;  /* 0x0000001a00007308 */ /* 0x000ea40000002000 */
[----:B--2---:R-:W-:-:S06]  /*0560*/  FADD.FTZ R22, R0, UR8 ;  /* 0x0000000800167e21 */ /* 0x004fcc0008010000 */
[----:B------:R-:W0:Y:S01]  /*0570*/  MUFU.RCP R22, R22 ;  /* 0x0000001600167308 */ /* 0x000e220000001000 */
[----:B------:R-:W-:-:S06]  /*0580*/  IMAD.MOV.U32 R0, RZ, RZ, RZ ;  /* 0x000000ffff007224 */ /* 0x000fcc00078e00ff */
[----:B------:R1:W2:Y:S02]  /*0590*/  @!P3 LDG.E R0, desc[UR12][R16.64] ;  /* 0x0000000c1000b981 */ /* 0x0002a4000c1e1900 */
[----:B-1----:R-:W-:Y:S01]  /*05a0*/  CS2R R16, SRZ ;  /* 0x0000000000107805 */ /* 0x002fe2000001ff00 */
[----:B0-----:R-:W-:Y:S01]  /*05b0*/  FMUL.FTZ R19, R22, R23 ;  /* 0x0000001716137220 */ /* 0x001fe20000410000 */
[----:B------:R-:W-:-:S04]  /*05c0*/  @!P3 IMAD.WIDE R22, R11, 0x4, R14 ;  /* 0x000000040b16b825 */ /* 0x000fc800078e020e */
[----:B------:R-:W5:Y:S04]  /*05d0*/  @!P3 LDG.E R16, desc[UR12][R20.64] ;  /* 0x0000000c1410b981 */ /* 0x000f68000c1e1900 */
[----:B------:R0:W2:Y:S01]  /*05e0*/  @!P3 LDG.E R17, desc[UR12][R22.64] ;  /* 0x0000000c1611b981 */ /* 0x0000a2000c1e1900 */
[----:B---3--:R-:W-:Y:S01]  /*05f0*/  FFMA.FTZ R19, R6, UR9, R19 ;  /* 0x0000000906137c23 */ /* 0x008fe20008010013 */
[----:B----4-:R-:W-:-:S03]  /*0600*/  FFMA.FTZ R8, R27, R27, R8 ;  /* 0x0000001b1b087223 */ /* 0x010fc60000010008 */
[----:B0-----:R-:W-:Y:S01]  /*0610*/  FFMA.FTZ R23, -R19, UR10, R6 ;  /* 0x0000000a13177c23 */ /* 0x001fe20008010106 */
[----:B------:R-:W0:Y:S01]  /*0620*/  MUFU.SQRT R20, R8 ;  /* 0x0000000800147308 */ /* 0x000e220000002000 */
[----:B------:R-:W-:-:S04]  /*0630*/  @!P0 IMAD.WIDE R18, R25, 0x4, R12 ;  /* 0x0000000419128825 */ /* 0x000fc800078e020c */
[----:B------:R-:W-:-:S04]  /*0640*/  FFMA.FTZ R29, R28, R28, R29 ;  /* 0x0000001c1c1d7223 */ /* 0x000fc8000001001d */
[----:B------:R-:W-:Y:S01]  /*0650*/  MUFU.SQRT R21, R29 ;  /* 0x0000001d00157308 */ /* 0x000fe20000002000 */
[----:B0-----:R-:W-:Y:S01]  /*0660*/  FADD.FTZ R20, R20, UR8 ;  /* 0x0000000814147e21 */ /* 0x001fe20008010000 */
[----:B------:R0:W-:Y:S06]  /*0670*/  @!P0 STG.E desc[UR12][R18.64], R23 ;  /* 0x0000001712008986 */ /* 0x0001ec000c10190c */
[----:B------:R-:W1:Y:S01]  /*0680*/  MUFU.RCP R20, R20 ;  /* 0x0000001400147308 */ /* 0x000e620000001000 */
[----:B------:R-:W-:Y:S01]  /*0690*/  ULEA UR4, UR5, UR4, 0x2 ;  /* 0x0000000405047291 */ /* 0x000fe2000f8e10ff */
[----:B0-----:R-:W-:-:S04]  /*06a0*/  @!P0 IMAD.WIDE R18, R25, 0x4, R14 ;  /* 0x0000000419128825 */ /* 0x001fc800078e020e */
[----:B-1----:R-:W-:-:S04]  /*06b0*/  FMUL.FTZ R27, R20, R27 ;  /* 0x0000001b141b7220 */ /* 0x002fc80000410000 */
[----:B------:R-:W-:Y:S01]  /*06c0*/  FFMA.FTZ R27, R10, UR9, R27 ;  /* 0x000000090a1b7c23 */ /* 0x000fe2000801001b */
[----:B------:R0:W-:Y:S01]  /*06d0*/  @!P0 STG.E desc[UR12][R18.64], R26 ;  /* 0x0000001a12008986 */ /* 0x0001e2000c10190c */
[----:B------:R-:W-:Y:S01]  /*06e0*/  ISETP.LE.AND P0, PT, R4, UR4, PT ;  /* 0x0000000404007c0c */ /* 0x000fe2000bf03270 */
[----:B0-----:R-:W-:-:S04]  /*06f0*/  @!P3 IMAD.WIDE R18, R11, 0x4, R12 ;  /* 0x000000040b12b825 */ /* 0x001fc800078e020c */
[----:B--2---:R-:W-:-:S04]  /*0700*/  FFMA.FTZ R6, R0, R0, R17 ;  /* 0x0000000000067223 */ /* 0x004fc80000010011 */
[----:B------:R-:W0:Y:S01]  /*0710*/  MUFU.SQRT R22, R6 ;  /* 0x0000000600167308 */ /* 0x000e220000002000 */
[----:B------:R-:W-:-:S07]  /*0720*/  FADD.FTZ R17, R21, UR8 ;  /* 0x0000000815117e21 */ /* 0x000fce0008010000 */
[----:B------:R-:W1:Y:S01]  /*0730*/  MUFU.RCP R17, R17 ;  /* 0x0000001100117308 */ /* 0x000e620000001000 */
[----:B0-----:R-:W-:-:S07]  /*0740*/  FADD.FTZ R22, R22, UR8 ;  /* 0x0000000816167e21 */ /* 0x001fce0008010000 */
[----:B------:R-:W0:Y:S01]  /*0750*/  MUFU.RCP R23, R22 ;  /* 0x0000001600177308 */ /* 0x000e220000001000 */
[----:B-1----:R-:W-:Y:S01]  /*0760*/  FMUL.FTZ R21, R17, R28 ;  /* 0x0000001c11157220 */ /* 0x002fe20000410000 */
[----:B------:R-:W-:-:S03]  /*0770*/  FFMA.FTZ R28, -R27, UR10, R10 ;  /* 0x0000000a1b1c7c23 */ /* 0x000fc6000801010a */
[----:B------:R-:W-:Y:S01]  /*0780*/  FFMA.FTZ R27, R24, UR9, R21 ;  /* 0x00000009181b7c23 */ /* 0x000fe20008010015 */
[----:B------:R-:W-:-:S04]  /*0790*/  @!P2 IMAD.WIDE R20, R9, 0x4, R12 ;  /* 0x000000040914a825 */ /* 0x000fc800078e020c */
[----:B0-----:R-:W-:-:S04]  /*07a0*/  FMUL.FTZ R23, R23, R0 ;  /* 0x0000000017177220 */ /* 0x001fc80000410000 */
[----:B-----5:R-:W-:Y:S01]  /*07b0*/  FFMA.FTZ R23, R16, UR9, R23 ;  /* 0x0000000910177c23 */ /* 0x020fe20008010017 */
[----:B------:R-:W-:-:S03]  /*07c0*/  FFMA.FTZ R27, -R27, UR10, R24 ;  /* 0x0000000a1b1b7c23 */ /* 0x000fc60008010118 */
[----:B------:R-:W-:Y:S01]  /*07d0*/  FFMA.FTZ R0, -R23, UR10, R16 ;  /* 0x0000000a17007c23 */ /* 0x000fe20008010110 */
[----:B------:R-:W-:Y:S01]  /*07e0*/  @!P2 IMAD.WIDE R16, R9, 0x4, R14 ;  /* 0x000000040910a825 */ /* 0x000fe200078e020e */
[----:B------:R0:W-:Y:S03]  /*07f0*/  @!P2 STG.E desc[UR12][R20.64], R28 ;  /* 0x0000001c1400a986 */ /* 0x0001e6000c10190c */
[C---:B------:R-:W-:Y:S01]  /*0800*/  @!P1 IMAD.WIDE R22, R7.reuse, 0x4, R12 ;  /* 0x0000000407169825 */ /* 0x040fe200078e020c */
[----:B------:R0:W-:Y:S03]  /*0810*/  @!P2 STG.E desc[UR12][R16.64], R8 ;  /* 0x000000081000a986 */ /* 0x0001e6000c10190c */
[--C-:B------:R-:W-:Y:S01]  /*0820*/  @!P1 IMAD.WIDE R24, R7, 0x4, R14.reuse ;  /* 0x0000000407189825 */ /* 0x100fe200078e020e */
[----:B------:R0:W-:Y:S03]  /*0830*/  @!P1 STG.E desc[UR12][R22.64], R27 ;  /* 0x0000001b16009986 */ /* 0x0001e6000c10190c */
[----:B------:R-:W-:Y:S01]  /*0840*/  @!P3 IMAD.WIDE R10, R11, 0x4, R14 ;  /* 0x000000040b0ab825 */ /* 0x000fe200078e020e */
[----:B------:R0:W-:Y:S04]  /*0850*/  @!P1 STG.E desc[UR12][R24.64], R29 ;  /* 0x0000001d18009986 */ /* 0x0001e8000c10190c */
[----:B------:R0:W-:Y:S04]  /*0860*/  @!P3 STG.E desc[UR12][R18.64], R0 ;  /* 0x000000001200b986 */ /* 0x0001e8000c10190c */
[----:B------:R0:W-:Y:S01]  /*0870*/  @!P3 STG.E desc[UR12][R10.64], R6 ;  /* 0x000000060a00b986 */ /* 0x0001e2000c10190c */
[----:B------:R-:W-:Y:S05]  /*0880*/  @!P0 BRA `(.L_x_5) ;  /* 0xfffffff8006c8947 */ /* 0x000fea000383ffff */
[----:B------:R-:W-:Y:S05]  /*0890*/  EXIT ;  /* 0x000000000000794d */ /* 0x000fea0003800000 */
.L_x_4:
[----:B------:R-:W2:Y:S01]  /*08a0*/  LDCU UR9, c[0x0][0xfdc] ;  /* 0x0001fb80ff0977ac */ /* 0x000ea20008000800 */
[----:B------:R-:W3:Y:S01]  /*08b0*/  LDCU UR8, c[0x0][0xfe8] ;  /* 0x0001fd00ff0877ac */ /* 0x000ee20008000800 */
[----:B------:R-:W4:Y:S01]  /*08c0*/  LDCU UR10, c[0x0][0xfe0] ;  /* 0x0001fc00ff0a77ac */ /* 0x000f220008000800 */
[----:B------:R-:W-:-:S05]  /*08d0*/  UMOV UR4, URZ ;  /* 0x000000ff00047c82 */ /* 0x000fca0008000000 */
.L_x_6:
[----:B-1----:R-:W-:Y:S01]  /*08e0*/  IADD3 R29, PT, PT, R3, UR4, RZ ;  /* 0x00000004031d7c10 */ /* 0x002fe2000fffe0ff */
[----:B------:R-:W-:Y:S01]  /*08f0*/  HFMA2 R0, -RZ, RZ, 0, 0 ;  /* 0x00000000ff007431 */ /* 0x000fe200000001ff */
[----:B------:R-:W-:Y:S02]  /*0900*/  MOV R19, RZ ;  /* 0x000000ff00137202 */ /* 0x000fe40000000f00 */
[----:B------:R-:W-:Y:S02]  /*0910*/  ISETP.GE.AND P0, PT, R29, R4, PT ;  /* 0x000000041d00720c */ /* 0x000fe40003f06270 */
[----:B------:R-:W-:-:S11]  /*0920*/  CS2R R20, SRZ ;  /* 0x0000000000147805 */ /* 0x000fd6000001ff00 */
[----:B------:R-:W-:Y:S01]  /*0930*/  @!P0 IADD3 R6, P1, PT, R2, R29, RZ ;  /* 0x0000001d02068210 */ /* 0x000fe20007f3e0ff */
[----:B------:R-:W-:-:S03]  /*0940*/  @!P0 IMAD.WIDE R10, R29, 0x4, R12 ;  /* 0x000000041d0a8825 */ /* 0x000fc600078e020c */
[C---:B------:R-:W-:Y:S02]  /*0950*/  @!P0 LEA.HI.X.SX32 R7, R29.reuse, R5, 0x1, P1 ;  /* 0x000000051d078211 */ /* 0x040fe400008f0eff */
[C---:B------:R-:W-:Y:S01]  /*0960*/  @!P0 LEA R16, P1, R6.reuse, UR6, 0x2 ;  /* 0x0000000606108c11 */ /* 0x040fe2000f8210ff */
[C---:B------:R-:W-:Y:S01]  /*0970*/  @!P0 IMAD.WIDE R22, R29.reuse, 0x4, R14 ;  /* 0x000000041d168825 */ /* 0x040fe200078e020e */
[----:B0-----:R0:W3:Y:S02]  /*0980*/  @!P0 LDG.E R0, desc[UR12][R10.64] ;  /* 0x0000000c0a008981 */ /* 0x0010e4000c1e1900 */
[----:B------:R-:W-:Y:S02]  /*0990*/  @!P0 LEA.HI.X R17, R6, UR7, R7, 0x2, P1 ;  /* 0x0000000706118c11 */ /* 0x000fe400088f1407 */
[----:B------:R1:W5:Y:S04]  /*09a0*/  @!P0 LDG.E R21, desc[UR12][R22.64] ;  /* 0x0000000c16158981 */ /* 0x000368000c1e1900 */
[----:B------:R2:W3:Y:S01]  /*09b0*/  @!P0 LDG.E R19, desc[UR12][R16.64] ;  /* 0x0000000c10138981 */ /* 0x0004e2000c1e1900 */
[----:B------:R-:W-:-:S04]  /*09c0*/  IADD3 R9, PT, PT, R29, UR5, RZ ;  /* 0x000000051d097c10 */ /* 0x000fc8000fffe0ff */
[C---:B------:R-:W-:Y:S01]  /*09d0*/  ISETP.GE.AND P2, PT, R9.reuse, R4, PT ;  /* 0x000000040900720c */ /* 0x040fe20003f46270 */
[----:B------:R-:W-:Y:S02]  /*09e0*/  VIADD R7, R9, UR5 ;  /* 0x0000000509077c36 */ /* 0x000fe40008000000 */
[----:B------:R-:W-:-:S03]  /*09f0*/  HFMA2 R8, -RZ, RZ, 0, 0 ;  /* 0x00000000ff087431 */ /* 0x000fc600000001ff */
[----:B------:R-:W-:-:S07]  /*0a00*/  ISETP.GE.AND P1, PT, R7, R4, PT ;  /* 0x000000040700720c */ /* 0x000fce0003f26270 */
[----:B0-----:R-:W-:-:S04]  /*0a10*/  @!P2 IADD3 R10, P3, PT, R2, R9, RZ ;  /* 0x00000009020aa210 */ /* 0x001fc80007f7e0ff */
[C---:B-1----:R-:W-:Y:S02]  /*0a20*/  @!P2 LEA.HI.X.SX32 R23, R9.reuse, R5, 0x1, P3 ;  /* 0x000000050917a211 */ /* 0x042fe400018f0eff */
[C---:B------:R-:W-:Y:S01]  /*0a30*/  @!P2 LEA R24, P3, R10.reuse, UR6, 0x2 ;  /* 0x000000060a18ac11 */ /* 0x040fe2000f8610ff */
[----:B------:R-:W-:Y:S01]  /*0a40*/  @!P2 IMAD.WIDE R26, R9, 0x4, R12 ;  /* 0x00000004091aa825 */ /* 0x000fe200078e020c */
[----:B------:R-:W-:Y:S02]  /*0a50*/  IADD3 R11, PT, PT, R7, UR5, RZ ;  /* 0x00000005070b7c10 */ /* 0x000fe4000fffe0ff */
[----:B------:R-:W-:Y:S02]  /*0a60*/  @!P2 LEA.HI.X R25, R10, UR7, R23, 0x2, P3 ;  /* 0x000000070a19ac11 */ /* 0x000fe400098f1417 */
[----:B------:R-:W-:Y:S01]  /*0a70*/  @!P1 IADD3 R6, P4, PT, R2, R7, RZ ;  /* 0x0000000702069210 */ /* 0x000fe20007f9e0ff */
[----:B------:R-:W4:Y:S01]  /*0a80*/  @!P2 LDG.E R8, desc[UR12][R26.64] ;  /* 0x0000000c1a08a981 */ /* 0x000f22000c1e1900 */
[----:B------:R-:W-:-:S02]  /*0a90*/  ISETP.GE.AND P0, PT, R11, R4, PT ;  /* 0x000000040b00720c */ /* 0x000fc40003f06270 */
[----:B------:R-:W-:Y:S01]  /*0aa0*/  @!P1 LEA R22, P3, R6, UR6, 0x2 ;  /* 0x0000000606169c11 */ /* 0x000fe2000f8610ff */
[----:B--2---:R-:W-:-:S05]  /*0ab0*/  @!P2 IMAD.WIDE R16, R9, 0x4, R14 ;  /* 0x000000040910a825 */ /* 0x004fca00078e020e */
[----:B------:R0:W2:Y:S02]  /*0ac0*/  @!P2 LDG.E R20, desc[UR12][R16.64] ;  /* 0x0000000c1014a981 */ /* 0x0000a4000c1e1900 */
[----:B0-----:R-:W-:Y:S01]  /*0ad0*/  @!P1 IMAD.WIDE R16, R7, 0x4, R12 ;  /* 0x0000000407109825 */ /* 0x001fe200078e020c */
[----:B------:R-:W-:-:S06]  /*0ae0*/  MOV R27, RZ ;  /* 0x000000ff001b7202 */ /* 0x000fcc0000000f00 */
[----:B------:R0:W4:Y:S02]  /*0af0*/  @!P2 LDG.E R27, desc[UR12][R24.64] ;  /* 0x0000000c181ba981 */ /* 0x000124000c1e1900 */
[----:B0-----:R-:W-:-:S04]  /*0b00*/  @!P0 IMAD.WIDE R24, R11, 0x4, R12 ;  /* 0x000000040b188825 */ /* 0x001fc800078e020c */
[----:B---3--:R-:W-:-:S04]  /*0b10*/  FFMA.FTZ R28, R0, UR8, R19 ;  /* 0x00000008001c7c23 */ /* 0x008fc80008010013 */
[----:B-----5:R-:W-:Y:S01]  /*0b20*/  FFMA.FTZ R10, R28, R28, R21 ;  /* 0x0000001c1c0a7223 */ /* 0x020fe20000010015 */
[----:B------:R-:W-:-:S03]  /*0b30*/  @!P1 LEA.HI.X.SX32 R19, R7, R5, 0x1, P4 ;  /* 0x0000000507139211 */ /* 0x000fc600020f0eff */
[----:B------:R-:W0:Y:S01]  /*0b40*/  MUFU.SQRT R26, R10 ;  /* 0x0000000a001a7308 */ /* 0x000e220000002000 */
[----:B------:R-:W-:Y:S01]  /*0b50*/  @!P1 LEA.HI.X R23, R6, UR7, R19, 0x2, P3 ;  /* 0x0000000706179c11 */ /* 0x000fe200098f1413 */
[----:B------:R-:W-:Y:S02]  /*0b60*/  HFMA2 R6, -RZ, RZ, 0, 0 ;  /* 0x00000000ff067431 */ /* 0x000fe400000001ff */
[----:B------:R-:W-:Y:S01]  /*0b70*/  IMAD.MOV.U32 R21, RZ, RZ, RZ ;  /* 0x000000ffff157224 */ /* 0x000fe200078e00ff */
[----:B------:R-:W-:-:S05]  /*0b80*/  @!P0 IADD3 R19, P3, PT, R2, R11, RZ ;  /* 0x0000000b02138210 */ /* 0x000fca0007f7e0ff */
[----:B------:R0:W3:Y:S04]  /*0b90*/  @!P1 LDG.E R21, desc[UR12][R16.64] ;  /* 0x0000000c10159981 */ /* 0x0000e8000c1e1900 */
[----:B------:R1:W3:Y:S01]  /*0ba0*/  @!P1 LDG.E R6, desc[UR12][R22.64] ;  /* 0x0000000c16069981 */ /* 0x0002e2000c1e1900 */
[----:B0-----:R-:W-:Y:S01]  /*0bb0*/  FADD.FTZ R17, R26, UR9 ;  /* 0x000000091a117e21 */ /* 0x001fe20008010000 */
[----:B-1----:R-:W-:Y:S02]  /*0bc0*/  @!P0 LEA.HI.X.SX32 R22, R11, R5, 0x1, P3 ;  /* 0x000000050b168211 */ /* 0x002fe400018f0eff */
[----:B------:R-:W-:-:S03]  /*0bd0*/  @!P0 LEA R18, P3, R19, UR6, 0x2 ;  /* 0x0000000613128c11 */ /* 0x000fc6000f8610ff */
[----:B------:R-:W0:Y:S01]  /*0be0*/  MUFU.RCP R17, R17 ;  /* 0x0000001100117308 */ /* 0x000e220000001000 */
[----:B------:R-:W-:Y:S02]  /*0bf0*/  MOV R26, RZ ;  /* 0x000000ff001a7202 */ /* 0x000fe40000000f00 */
[----:B------:R-:W-:-:S05]  /*0c00*/  @!P0 LEA.HI.X R19, R19, UR7, R22, 0x2, P3 ;  /* 0x0000000713138c11 */ /* 0x000fca00098f1416 */
[----:B------:R1:W5:Y:S01]  /*0c10*/  @!P0 LDG.E R26, desc[UR12][R18.64] ;  /* 0x0000000c121a8981 */ /* 0x000362000c1e1900 */
[----:B------:R-:W-:-:S04]  /*0c20*/  @!P1 IMAD.WIDE R22, R7, 0x4, R14 ;  /* 0x0000000407169825 */ /* 0x000fc800078e020e */
[----:B-1----:R-:W-:Y:S01]  /*0c30*/  HFMA2 R18, -RZ, RZ, 0, 0 ;  /* 0x00000000ff127431 */ /* 0x002fe200000001ff */
[----:B------:R-:W-:-:S06]  /*0c40*/  MOV R19, RZ ;  /* 0x000000ff00137202 */ /* 0x000fcc0000000f00 */
[----:B------:R-:W5:Y:S04]  /*0c50*/  @!P0 LDG.E R19, desc[UR12][R24.64] ;  /* 0x0000000c18138981 */ /* 0x000f68000c1e1900 */
[----:B------:R0:W5:Y:S02]  /*0c60*/  @!P1 LDG.E R18, desc[UR12][R22.64] ;  /* 0x0000000c16129981 */ /* 0x000164000c1e1900 */
[----:B0-----:R-:W-:Y:S01]  /*0c70*/  FMUL.FTZ R23, R28, R17 ;  /* 0x000000111c177220 */ /* 0x001fe20000410000 */
[----:B------:R-:W-:Y:S02]  /*0c80*/  HFMA2 R28, -RZ, RZ, 0, 0 ;  /* 0x00000000ff1c7431 */ /* 0x000fe400000001ff */
[----:B------:R-:W-:-:S05]  /*0c90*/  @!P0 IMAD.WIDE R16, R11, 0x4, R14 ;  /* 0x000000040b108825 */ /* 0x000fca00078e020e */
[----:B------:R0:W5:Y:S01]  /*0ca0*/  @!P0 LDG.E R28, desc[UR12][R16.64] ;  /* 0x0000000c101c8981 */ /* 0x000162000c1e1900 */
[----:B------:R-:W-:Y:S01]  /*0cb0*/  ISETP.GE.AND P3, PT, R29, R4, PT ;  /* 0x000000041d00720c */ /* 0x000fe20003f66270 */
[----:B----4-:R-:W-:Y:S01]  /*0cc0*/  FFMA.FTZ R27, R8, UR8, R27 ;  /* 0x00000008081b7c23 */ /* 0x010fe2000801001b */
[----:B------:R-:W-:-:S03]  /*0cd0*/  FFMA.FTZ R0, -R23, UR10, R0 ;  /* 0x0000000a17007c23 */ /* 0x000fc60008010100 */
[----:B--2---:R-:W-:-:S08]  /*0ce0*/  FFMA.FTZ R20, R27, R27, R20 ;  /* 0x0000001b1b147223 */ /* 0x004fd00000010014 */
[--C-:B------:R-:W-:Y:S01]  /*0cf0*/  @!P3 IMAD.WIDE R22, R29, 0x4, R12.reuse ;  /* 0x000000041d16b825 */ /* 0x100fe200078e020c */
[----:B------:R-:W1:Y:S04]  /*0d00*/  MUFU.SQRT R24, R20 ;  /* 0x0000001400187308 */ /* 0x000e680000002000 */
[----:B------:R2:W-:Y:S01]  /*0d10*/  @!P3 STG.E desc[UR12][R22.64], R0 ;  /* 0x000000001600b986 */ /* 0x0005e2000c10190c */
[----:B------:R-:W-:Y:S01]  /*0d20*/  ULEA UR4, UR5, UR4, 0x2 ;  /* 0x0000000405047291 */ /* 0x000fe2000f8e10ff */
[----:B--2---:R-:W-:-:S04]  /*0d30*/  @!P2 IMAD.WIDE R22, R9, 0x4, R12 ;  /* 0x000000040916a825 */ /* 0x004fc800078e020c */
[----:B---3--:R-:W-:Y:S01]  /*0d40*/  FFMA.FTZ R6, R21, UR8, R6 ;  /* 0x0000000815067c23 */ /* 0x008fe20008010006 */
[----:B-----5:R-:W-:-:S03]  /*0d50*/  FFMA.FTZ R25, R19, UR8, R26 ;  /* 0x0000000813197c23 */ /* 0x020fc6000801001a */
[----:B------:R-:W-:-:S04]  /*0d60*/  FFMA.FTZ R18, R6, R6, R18 ;  /* 0x0000000606127223 */ /* 0x000fc80000010012 */
[----:B0-----:R-:W0:Y:S01]  /*0d70*/  MUFU.SQRT R16, R18 ;  /* 0x0000001200107308 */ /* 0x001e220000002000 */
[----:B-1----:R-:W-:Y:S01]  /*0d80*/  FADD.FTZ R26, R24, UR9 ;  /* 0x00000009181a7e21 */ /* 0x002fe20008010000 */
[----:B------:R-:W-:-:S06]  /*0d90*/  FFMA.FTZ R0, R25, R25, R28 ;  /* 0x0000001919007223 */ /* 0x000fcc000001001c */
[----:B------:R-:W1:Y:S01]  /*0da0*/  MUFU.SQRT R17, R0 ;  /* 0x0000000000117308 */ /* 0x000e620000002000 */
[----:B0-----:R-:W-:-:S07]  /*0db0*/  FADD.FTZ R28, R16, UR9 ;  /* 0x00000009101c7e21 */ /* 0x001fce0008010000 */
[----:B------:R-:W0:Y:S01]  /*0dc0*/  MUFU.RCP R26, R26 ;  /* 0x0000001a001a7308 */ /* 0x000e220000001000 */
[----:B-1----:R-:W-:-:S07]  /*0dd0*/  FADD.FTZ R24, R17, UR9 ;  /* 0x0000000911187e21 */ /* 0x002fce0008010000 */
[----:B------:R-:W1:Y:S08]  /*0de0*/  MUFU.RCP R28, R28 ;  /* 0x0000001c001c7308 */ /* 0x000e700000001000 */
[----:B------:R-:W2:Y:S01]  /*0df0*/  MUFU.RCP R24, R24 ;  /* 0x0000001800187308 */ /* 0x000ea20000001000 */
[----:B0-----:R-:W-:Y:S01]  /*0e00*/  FMUL.FTZ R27, R27, R26 ;  /* 0x0000001a1b1b7220 */ /* 0x001fe20000410000 */
[----:B------:R-:W-:-:S04]  /*0e10*/  @!P3 IMAD.WIDE R16, R29, 0x4, R14 ;  /* 0x000000041d10b825 */ /* 0x000fc800078e020e */
[----:B------:R-:W-:Y:S01]  /*0e20*/  FFMA.FTZ R27, -R27, UR10, R8 ;  /* 0x0000000a1b1b7c23 */ /* 0x000fe20008010108 */
[----:B-1----:R-:W-:Y:S01]  /*0e30*/  FMUL.FTZ R6, R6, R28 ;  /* 0x0000001c06067220 */ /* 0x002fe20000410000 */
[----:B------:R-:W-:Y:S01]  /*0e40*/  @!P3 STG.E desc[UR12][R16.64], R10 ;  /* 0x0000000a1000b986 */ /* 0x000fe2000c10190c */
[----:B--2---:R-:W-:Y:S02]  /*0e50*/  FMUL.FTZ R8, R25, R24 ;  /* 0x0000001819087220 */ /* 0x004fe40000410000 */
[----:B------:R-:W-:Y:S01]  /*0e60*/  FFMA.FTZ R21, -R6, UR10, R21 ;  /* 0x0000000a06157c23 */ /* 0x000fe20008010115 */
[----:B------:R-:W-:-:S04]  /*0e70*/  @!P1 IMAD.WIDE R24, R7, 0x4, R12 ;  /* 0x0000000407189825 */ /* 0x000fc800078e020c */
[----:B------:R-:W-:Y:S01]  /*0e80*/  FFMA.FTZ R19, -R8, UR10, R19 ;  /* 0x0000000a08137c23 */ /* 0x000fe20008010113 */
[--C-:B------:R-:W-:Y:S01]  /*0e90*/  @!P2 IMAD.WIDE R8, R9, 0x4, R14.reuse ;  /* 0x000000040908a825 */ /* 0x100fe200078e020e */
[----:B------:R0:W-:Y:S03]  /*0ea0*/  @!P2 STG.E desc[UR12][R22.64], R27 ;  /* 0x0000001b1600a986 */ /* 0x0001e6000c10190c */
[--C-:B------:R-:W-:Y:S01]  /*0eb0*/  @!P1 IMAD.WIDE R6, R7, 0x4, R14.reuse ;  /* 0x0000000407069825 */ /* 0x100fe200078e020e */
[----:B------:R1:W-:Y:S03]  /*0ec0*/  @!P2 STG.E desc[UR12][R8.64], R20 ;  /* 0x000000140800a986 */ /* 0x0003e6000c10190c */
[C---:B------:R-:W-:Y:S01]  /*0ed0*/  @!P0 IMAD.WIDE R28, R11.reuse, 0x4, R14 ;  /* 0x000000040b1c8825 */ /* 0x040fe200078e020e */
[----:B------:R1:W-:Y:S03]  /*0ee0*/  @!P1 STG.E desc[UR12][R24.64], R21 ;  /* 0x0000001518009986 */ /* 0x0003e6000c10190c */
[----:B0-----:R-:W-:Y:S01]  /*0ef0*/  @!P0 IMAD.WIDE R26, R11, 0x4, R12 ;  /* 0x000000040b1a8825 */ /* 0x001fe200078e020c */
[----:B------:R1:W-:Y:S04]  /*0f00*/  @!P1 STG.E desc[UR12][R6.64], R18 ;  /* 0x0000001206009986 */ /* 0x0003e8000c10190c */
[----:B------:R1:W-:Y:S04]  /*0f10*/  @!P0 STG.E desc[UR12][R26.64], R19 ;  /* 0x000000131a008986 */ /* 0x0003e8000c10190c */
[----:B------:R1:W-:Y:S01]  /*0f20*/  @!P0 STG.E desc[UR12][R28.64], R0 ;  /* 0x000000001c008986 */ /* 0x0003e2000c10190c */
[----:B------:R-:W-:-:S13]  /*0f30*/  ISETP.LE.AND P0, PT, R4, UR4, PT ;  /* 0x0000000404007c0c */ /* 0x000fda000bf03270 */
[----:B-1----:R-:W-:Y:S05]  /*0f40*/  @!P0 BRA `(.L_x_6) ;  /* 0xfffffff800648947 */ /* 0x002fea000383ffff */
[----:B------:R-:W-:Y:S05]  /*0f50*/  EXIT ;  /* 0x000000000000794d */ /* 0x000fea0003800000 */
.L_x_7:
        /* <DEDUP_REMOVED lines=10> */
.L_x_13:


//--------------------- .text._Z25multi_tensor_apply_kernelI18TensorListMetadataILi3EE14AdagradFunctorIdEJff13adagradMode_tfEEvlPViT_T0_DpT1_ --------------------------
	.section	.text._Z25multi_tensor_apply_kernelI18TensorListMetadataILi3EE14AdagradFunctorIdEJff13adagradMode_tfEEvlPViT_T0_DpT1_,"ax",@progbits
	.align	128
        .global         _Z25multi_tensor_apply_kernelI18TensorListMetadataILi3EE14AdagradFunctorIdEJff13adagradMode_tfEEvlPViT_T0_DpT1_
        .type           _Z25multi_tensor_apply_kernelI18TensorListMetadataILi3EE14AdagradFunctorIdEJff13adagradMode_tfEEvlPViT_T0_DpT1_,@function
        .size           _Z25multi_tensor_apply_kernelI18TensorListMetadataILi3EE14AdagradFunctorIdEJff13adagradMode_tfEEvlPViT_T0_DpT1_,(.L_x_14 - _Z25multi_tensor_apply_kernelI18TensorListMetadataILi3EE14AdagradFunctorIdEJff13adagradMode_tfEEvlPViT_T0_DpT1_)
        .other          _Z25multi_tensor_apply_kernelI18TensorListMetadataILi3EE14AdagradFunctorIdEJff13adagradMode_tfEEvlPViT_T0_DpT1_,@"STO_CUDA_ENTRY STV_DEFAULT"
_Z25multi_tensor_apply_kernelI18TensorListMetadataILi3EE14AdagradFunctorIdEJff13adagradMode_tfEEvlPViT_T0_DpT1_:
.text._Z25multi_tensor_apply_kernelI18TensorListMetadataILi3EE14AdagradFunctorIdEJff13adagradMode_tfEEvlPViT_T0_DpT1_:
        /* <DEDUP_REMOVED lines=17> */
[C---:B------:R-:W-:Y:S01]  /*0110*/  SHF.L.U32 R10, R0.reuse, 0x3, RZ ;  /* 0x00000003000a7819 */ /* 0x040fe200000006ff */
        /* <DEDUP_REMOVED lines=18> */
.L_x_9:
[----:B01----:R-:W-:Y:S01]  /*0240*/  VIADD R7, R2, UR4 ;  /* 0x0000000402077c36 */ /* 0x003fe20008000000 */
[----:B------:R-:W-:-:S04]  /*0250*/  SHF.R.S32.HI R6, RZ, 0x1f, R0 ;  /* 0x0000001fff067819 */ /* 0x000fc80000011400 */
[----:B------:R-:W-:-:S13]  /*0260*/  ISETP.GE.AND P5, PT, R7, R3, PT ;  /* 0x000000030700720c */ /* 0x000fda0003fa6270 */
[----:B------:R-:W-:Y:S01]  /*0270*/  @!P5 IADD3 R4, P0, PT, R0, R7, RZ ;  /* 0x000000070004d210 */ /* 0x000fe20007f1e0ff */
[----:B------:R-:W-:-:S03]  /*0280*/  @!P5 IMAD.WIDE R24, R7, 0x8, R8 ;  /* 0x000000080718d825 */ /* 0x000fc600078e0208 */
[C---:B------:R-:W-:Y:S01]  /*0290*/  @!P5 LEA.HI.X.SX32 R5, R7.reuse, R6, 0x1, P0 ;  /* 0x000000060705d211 */ /* 0x040fe200000f0eff */
[C---:B------:R-:W-:Y:S01]  /*02a0*/  @!P5 IMAD.WIDE R18, R7.reuse, 0x8, R10 ;  /* 0x000000080712d825 */ /* 0x040fe200078e020a */
[C---:B------:R-:W-:Y:S01]  /*02b0*/  @!P5 LEA R28, P0, R4.reuse, UR6, 0x3 ;  /* 0x00000006041cdc11 */ /* 0x040fe2000f8018ff */
[----:B0-----:R-:W5:Y:S03]  /*02c0*/  @!P5 LDG.E.64 R24, desc[UR12][R24.64] ;  /* 0x0000000c1818d981 */ /* 0x001f66000c1e1b00 */
[----:B------:R-:W-:Y:S01]  /*02d0*/  @!P5 LEA.HI.X R29, R4, UR7, R5, 0x3, P0 ;  /* 0x00000007041ddc11 */ /* 0x000fe200080f1c05 */
[----:B------:R-:W2:Y:S05]  /*02e0*/  @!P5 LDG.E.64 R18, desc[UR12][R18.64] ;  /* 0x0000000c1212d981 */ /* 0x000eaa000c1e1b00 */
[----:B------:R-:W3:Y:S01]  /*02f0*/  @!P5 LDG.E.64 R28, desc[UR12][R28.64] ;  /* 0x0000000c1c1cd981 */ /* 0x000ee2000c1e1b00 */
[----:B------:R-:W-:-:S04]  /*0300*/  IADD3 R7, PT, PT, R7, UR5, RZ ;  /* 0x0000000507077c10 */ /* 0x000fc8000fffe0ff */
[----:B------:R-:W-:-:S13]  /*0310*/  ISETP.GE.AND P4, PT, R7, R3, PT ;  /* 0x000000030700720c */ /* 0x000fda0003f86270 */
[----:B------:R-:W-:-:S04]  /*0320*/  @!P4 IADD3 R5, P0, PT, R0, R7, RZ ;  /* 0x000000070005c210 */ /* 0x000fc80007f1e0ff */
[----:B------:R-:W-:Y:S02]  /*0330*/  @!P4 LEA.HI.X.SX32 R12, R7, R6, 0x1, P0 ;  /* 0x00000006070cc211 */ /* 0x000fe400000f0eff */
[----:B------:R-:W-:-:S04]  /*0340*/  @!P4 LEA R4, P0, R5, UR6, 0x3 ;  /* 0x000000060504cc11 */ /* 0x000fc8000f8018ff */
[----:B------:R-:W-:Y:S01]  /*0350*/  @!P4 LEA.HI.X R5, R5, UR7, R12, 0x3, P0 ;  /* 0x000000070505cc11 */ /* 0x000fe200080f1c0c */
[----:B------:R-:W-:-:S05]  /*0360*/  @!P4 IMAD.WIDE R22, R7, 0x8, R8 ;  /* 0x000000080716c825 */ /* 0x000fca00078e0208 */
[----:B------:R-:W4:Y:S01]  /*0370*/  @!P4 LDG.E.64 R4, desc[UR12][R4.64] ;  /* 0x0000000c0404c981 */ /* 0x000f22000c1e1b00 */
[----:B------:R-:W-:-:S03]  /*0380*/  VIADD R27, R7, UR5 ;  /* 0x00000005071b7c36 */ /* 0x000fc60008000000 */
[----:B------:R-:W4:Y:S02]  /*0390*/  @!P4 LDG.E.64 R22, desc[UR12][R22.64] ;  /* 0x0000000c1616c981 */ /* 0x000f24000c1e1b00 */
[----:B------:R-:W-:Y:S01]  /*03a0*/  ISETP.GE.AND P3, PT, R27, R3, PT ;  /* 0x000000031b00720c */ /* 0x000fe20003f66270 */
[----:B------:R-:W-:Y:S01]  /*03b0*/  @!P4 IMAD.WIDE R20, R7, 0x8, R10 ;  /* 0x000000080714c825 */ /* 0x000fe200078e020a */
[----:B------:R-:W-:-:S03]  /*03c0*/  @!P5 MOV R12, 0xf0000000 ;  /* 0xf0000000000cd802 */ /* 0x000fc60000000f00 */
[----:B------:R-:W-:Y:S02]  /*03d0*/  @!P5 IMAD.MOV.U32 R13, RZ, RZ, 0x380fffff ;  /* 0x380fffffff0dd424 */ /* 0x000fe400078e00ff */
[----:B------:R-:W4:Y:S06]  /*03e0*/  @!P4 LDG.E.64 R20, desc[UR12][R20.64] ;  /* 0x0000000c1414c981 */ /* 0x000f2c000c1e1b00 */
[----:B------:R-:W-:Y:S01]  /*03f0*/  @!P3 IADD3 R7, P2, PT, R0, R27, RZ ;  /* 0x0000001b0007b210 */ /* 0x000fe20007f5e0ff */
[----:B------:R-:W-:-:S06]  /*0400*/  @!P3 IMAD.WIDE R14, R27, 0x8, R8 ;  /* 0x000000081b0eb825 */ /* 0x000fcc00078e0208 */
[----:B------:R-:W4:Y:S01]  /*0410*/  @!P3 LDG.E.64 R14, desc[UR12][R14.64] ;  /* 0x0000000c0e0eb981 */ /* 0x000f22000c1e1b00 */
[--C-:B-----5:R-:W-:Y:S02]  /*0420*/  @!P5 DSETP.GEU.AND P0, PT, |R24|, R12.reuse, PT ;  /* 0x0000000c1800d22a */ /* 0x120fe40003f0e200 */
[--C-:B--2---:R-:W-:Y:S02]  /*0430*/  @!P5 DSETP.GEU.AND P6, PT, |R18|, R12.reuse, PT ;  /* 0x0000000c1200d22a */ /* 0x104fe40003fce200 */
[----:B---3--:R-:W-:Y:S01]  /*0440*/  @!P5 DSETP.GEU.AND P1, PT, |R28|, R12, PT ;  /* 0x0000000c1c00d22a */ /* 0x008fe20003f2e200 */
[----:B------:R-:W-:Y:S02]  /*0450*/  @!P3 LEA.HI.X.SX32 R12, R27, R6, 0x1, P2 ;  /* 0x000000061b0cb211 */ /* 0x000fe400010f0eff */
[----:B------:R-:W-:-:S04]  /*0460*/  @!P3 LEA R16, P2, R7, UR6, 0x3 ;  /* 0x000000060710bc11 */ /* 0x000fc8000f8418ff */
[----:B------:R-:W-:Y:S01]  /*0470*/  @!P3 LEA.HI.X R17, R7, UR7, R12, 0x3, P2 ;  /* 0x000000070711bc11 */ /* 0x000fe200090f1c0c */
[----:B------:R-:W-:-:S05]  /*0480*/  @!P3 IMAD.WIDE R12, R27, 0x8, R10 ;  /* 0x000000081b0cb825 */ /* 0x000fca00078e020a */
[----:B------:R-:W2:Y:S04]  /*0490*/  @!P3 LDG.E.64 R16, desc[UR12][R16.64] ;  /* 0x0000000c1010b981 */ /* 0x000ea8000c1e1b00 */
[----:B------:R-:W3:Y:S01]  /*04a0*/  @!P3 LDG.E.64 R12, desc[UR12][R12.64] ;  /* 0x0000000c0c0cb981 */ /* 0x000ee2000c1e1b00 */
[----:B------:R-:W-:Y:S01]  /*04b0*/  PLOP3.LUT P2, PT, PT, PT, PT, 0x80, 0x8 ;  /* 0x000000000008781c */ /* 0x000fe20003f4f070 */
[----:B------:R-:W0:Y:S01]  /*04c0*/  @!P5 F2F.F32.F64 R25, R24 ;  /* 0x000000180019d310 */ /* 0x000e220000301000 */
[----:B------:R-:W-:Y:S02]  /*04d0*/  @!P5 PLOP3.LUT P2, PT, P1, PT, PT, 0x80, 0x8 ;  /* 0x000000000008d81c */ /* 0x000fe40000f4f070 */
[----:B------:R-:W-:Y:S02]  /*04e0*/  PLOP3.LUT P1, PT, PT, PT, PT, 0x80, 0x8 ;  /* 0x000000000008781c */ /* 0x000fe40003f2f070 */
[----:B------:R-:W-:-:S03]  /*04f0*/  @!P5 PLOP3.LUT P1, PT, P0, PT, PT, 0x80, 0x8 ;  /* 0x000000000008d81c */ /* 0x000fc6000072f070 */
[----:B------:R-:W1:Y:S08]  /*0500*/  @!P5 F2F.F32.F64 R26, R28 ;  /* 0x0000001c001ad310 */ /* 0x000e700000301000 */
[----:B------:R5:W1:Y:S02]  /*0510*/  @!P5 F2F.F32.F64 R24, R18 ;  /* 0x000000120018d310 */ /* 0x000a640000301000 */
[----:B0-----:R-:W-:Y:S01]  /*0520*/  @!P1 FMUL R25, R25, 1.175494350822287508e-38 ;  /* 0x0080000019199820 */ /* 0x001fe20000400000 */
[----:B------:R-:W-:-:S02]  /*0530*/  PLOP3.LUT P1, PT, PT, PT, PT, 0x80, 0x8 ;  /* 0x000000000008781c */ /* 0x000fc40003f2f070 */
[----:B-----5:R-:W-:Y:S01]  /*0540*/  @!P4 MOV R18, 0xf0000000 ;  /* 0xf00000000012c802 */ /* 0x020fe20000000f00 */
[----:B------:R-:W-:Y:S02]  /*0550*/  @!P4 IMAD.MOV.U32 R19, RZ, RZ, 0x380fffff ;  /* 0x380fffffff13c424 */ /* 0x000fe400078e00ff */
[----:B----4-:R0:W-:Y:S01]  /*0560*/  @!P4 F2F.F32.F64 R7, R4 ;  /* 0x000000040007c310 */ /* 0x0101e20000301000 */
[----:B------:R-:W-:-:S03]  /*0570*/  @!P5 PLOP3.LUT P1, PT, P6, PT, PT, 0x80, 0x8 ;  /* 0x000000000008d81c */ /* 0x000fc6000372f070 */
[----:B------:R-:W-:Y:S01]  /*0580*/  @!P4 DSETP.GEU.AND P0, PT, |R4|, R18, PT ;  /* 0x000000120400c22a */ /* 0x000fe20003f0e200 */
[----:B-1----:R-:W-:Y:S01]  /*0590*/  @!P2 FMUL R26, R26, 1.175494350822287508e-38 ;  /* 0x008000001a1aa820 */ /* 0x002fe20000400000 */
[----:B0-----:R-:W-:-:S04]  /*05a0*/  IADD3 R5, PT, PT, R27, UR5, RZ ;  /* 0x000000051b057c10 */ /* 0x001fc8000fffe0ff */
[----:B------:R-:W-:Y:S01]  /*05b0*/  ISETP.GE.AND P2, PT, R5, R3, PT ;  /* 0x000000030500720c */ /* 0x000fe20003f46270 */
[----:B------:R-:W-:-:S03]  /*05c0*/  @!P4 DSETP.GEU.AND P6, PT, |R22|, R18, PT ;  /* 0x000000121600c22a */ /* 0x000fc60003fce200 */
[----:B------:R-:W-:Y:S01]  /*05d0*/  @!P1 FMUL R24, R24, 1.175494350822287508e-38 ;  /* 0x0080000018189820 */ /* 0x000fe20000400000 */
[----:B------:R-:W-:Y:S02]  /*05e0*/  PLOP3.LUT P1, PT, PT, PT, PT, 0x80, 0x8 ;  /* 0x000000000008781c */ /* 0x000fe40003f2f070 */
[----:B------:R-:W-:Y:S02]  /*05f0*/  @!P4 PLOP3.LUT P1, PT, P0, PT, PT, 0x80, 0x8 ;  /* 0x000000000008c81c */ /* 0x000fe4000072f070 */
[----:B------:R-:W-:Y:S02]  /*0600*/  PLOP3.LUT P0, PT, PT, PT, PT, 0x80, 0x8 ;  /* 0x000000000008781c */ /* 0x000fe40003f0f070 */
[----:B------:R-:W-:Y:S01]  /*0610*/  @!P4 PLOP3.LUT P0, PT, P6, PT, PT, 0x80, 0x8 ;  /* 0x000000000008c81c */ /* 0x000fe2000370f070 */
[----:B------:R0:W1:Y:S01]  /*0620*/  @!P4 F2F.F32.F64 R4, R22 ;  /* 0x000000160004c310 */ /* 0x0000620000301000 */
[----:B------:R-:W-:-:S04]  /*0630*/  @!P2 IADD3 R27, P6, PT, R0, R5, RZ ;  /* 0x00000005001ba210 */ /* 0x000fc80007fde0ff */
[----:B------:R-:W-:Y:S02]  /*0640*/  @!P2 LEA.HI.X.SX32 R6, R5, R6, 0x1, P6 ;  /* 0x000000060506a211 */ /* 0x000fe400030f0eff */
[----:B0-----:R-:W-:-:S04]  /*0650*/  @!P2 LEA R22, P6, R27, UR6, 0x3 ;  /* 0x000000061b16ac11 */ /* 0x001fc8000f8c18ff */
[----:B------:R-:W-:-:S03]  /*0660*/  @!P2 LEA.HI.X R23, R27, UR7, R6, 0x3, P6 ;  /* 0x000000071b17ac11 */ /* 0x000fc6000b0f1c06 */
[----:B------:R-:W-:Y:S01]  /*0670*/  @!P4 DSETP.GEU.AND P6, PT, |R20|, R18, PT ;  /* 0x000000121400c22a */ /* 0x000fe20003fce200 */
[----:B------:R0:W4:Y:S01]  /*0680*/  @!P4 F2F.F32.F64 R6, R20 ;  /* 0x000000140006c310 */ /* 0x0001220000301000 */
[----:B-1----:R-:W-:Y:S01]  /*0690*/  @!P0 FMUL R4, R4, 1.175494350822287508e-38 ;  /* 0x0080000004048820 */ /* 0x002fe20000400000 */
[----:B------:R1:W5:Y:S01]  /*06a0*/  @!P2 LDG.E.64 R18, desc[UR12][R22.64] ;  /* 0x0000000c1612a981 */ /* 0x000362000c1e1b00 */
[----:B------:R-:W-:Y:S02]  /*06b0*/  PLOP3.LUT P0, PT, PT, PT, PT, 0x80, 0x8 ;  /* 0x000000000008781c */ /* 0x000fe40003f0f070 */
[----:B------:R-:W-:Y:S01]  /*06c0*/  @!P4 PLOP3.LUT P0, PT, P6, PT, PT, 0x80, 0x8 ;  /* 0x000000000008c81c */ /* 0x000fe2000370f070 */
[----:B0-----:R-:W-:Y:S01]  /*06d0*/  @!P3 IMAD.MOV.U32 R20, RZ, RZ, -0x10000000 ;  /* 0xf0000000ff14b424 */ /* 0x001fe200078e00ff */
[----:B------:R-:W-:Y:S01]  /*06e0*/  @!P3 MOV R21, 0x380fffff ;  /* 0x380fffff0015b802 */ /* 0x000fe20000000f00 */
[----:B-1----:R-:W-:-:S04]  /*06f0*/  @!P2 IMAD.WIDE R22, R5, 0x8, R10 ;  /* 0x000000080516a825 */ /* 0x002fc800078e020a */
[----:B------:R-:W-:Y:S01]  /*0700*/  @!P1 FMUL R7, R7, 1.175494350822287508e-38 ;  /* 0x0080000007079820 */ /* 0x000fe20000400000 */
[----:B------:R-:W-:-:S05]  /*0710*/  PLOP3.LUT P1, PT, PT, PT, PT, 0x80, 0x8 ;  /* 0x000000000008781c */ /* 0x000fca0003f2f070 */
[----:B----4-:R-:W-:Y:S01]  /*0720*/  @!P0 FMUL R6, R6, 1.175494350822287508e-38 ;  /* 0x0080000006068820 */ /* 0x010fe20000400000 */
[--C-:B------:R-:W-:Y:S01]  /*0730*/  @!P3 DSETP.GEU.AND P0, PT, |R14|, R20.reuse, PT ;  /* 0x000000140e00b22a */ /* 0x100fe20003f0e200 */
[----:B------:R-:W4:Y:S01]  /*0740*/  @!P2 LDG.E.64 R22, desc[UR12][R22.64] ;  /* 0x0000000c1616a981 */ /* 0x000f22000c1e1b00 */
[----:B--2---:R-:W-:-:S06]  /*0750*/  @!P3 DSETP.GEU.AND P6, PT, |R16|, R20, PT ;  /* 0x000000141000b22a */ /* 0x004fcc0003fce200 */
[----:B------:R-:W-:Y:S01]  /*0760*/  @!P3 PLOP3.LUT P1, PT, P6, PT, PT, 0x80, 0x8 ;  /* 0x000000000008b81c */ /* 0x000fe2000372f070 */
[----:B---3--:R-:W-:Y:S01]  /*0770*/  @!P3 DSETP.GEU.AND P6, PT, |R12|, R20, PT ;  /* 0x000000140c00b22a */ /* 0x008fe20003fce200 */
[----:B------:R-:W-:-:S06]  /*0780*/  @!P2 IMAD.WIDE R20, R5, 0x8, R8 ;  /* 0x000000080514a825 */ /* 0x000fcc00078e0208 */
[----:B------:R-:W2:Y:S01]  /*0790*/  @!P2 LDG.E.64 R20, desc[UR12][R20.64] ;  /* 0x0000000c1414a981 */ /* 0x000ea2000c1e1b00 */
[----:B------:R-:W0:Y:S01]  /*07a0*/  @!P3 F2F.F32.F64 R27, R16 ;  /* 0x00000010001bb310 */ /* 0x000e220000301000 */
[----:B------:R-:W-:Y:S02]  /*07b0*/  CS2R R28, SRZ ;  /* 0x00000000001c7805 */ /* 0x000fe4000001ff00 */
[----:B------:R-:W-:Y:S01]  /*07c0*/  @!P5 MOV R29, R24 ;  /* 0x00000018001dd202 */ /* 0x000fe20000000f00 */
[----:B------:R-:W-:-:S04]  /*07d0*/  @!P5 IMAD.MOV.U32 R28, RZ, RZ, R26 ;  /* 0x000000ffff1cd224 */ /* 0x000fc800078e001a */
[----:B------:R-:W-:Y:S01]  /*07e0*/  FFMA.FTZ R29, R28, R28, R29 ;  /* 0x0000001c1c1d7223 */ /* 0x000fe2000001001d */
[----:B------:R1:W3:Y:S01]  /*07f0*/  @!P3 F2F.F32.F64 R24, R12 ;  /* 0x0000000c0018b310 */ /* 0x0002e20000301000 */
[----:B0-----:R-:W-:Y:S01]  /*0800*/  @!P1 FMUL R27, R27, 1.175494350822287508e-38 ;  /* 0x008000001b1b9820 */ /* 0x001fe20000400000 */
[----:B------:R-:W-:-:S06]  /*0810*/  PLOP3.LUT P1, PT, PT, PT, PT, 0x80, 0x8 ;  /* 0x000000000008781c */ /* 0x000fcc0003f2f070 */
[----:B------:R-:W0:Y:S01]  /*0820*/  MUFU.SQRT R17, R29 ;  /* 0x0000001d00117308 */ /* 0x000e220000002000 */
[----:B------:R-:W-:Y:S01]  /*0830*/  @!P3 PLOP3.LUT P1, PT, P6, PT, PT, 0x80, 0x8 ;  /* 0x000000000008b81c */ /* 0x000fe2000372f070 */
[----:B-1----:R-:W-:Y:S01]  /*0840*/  @!P2 IMAD.MOV.U32 R12, RZ, RZ, -0x10000000 ;  /* 0xf0000000ff0ca424 */ /* 0x002fe200078e00ff */
[----:B------:R-:W-:-:S11]  /*0850*/  @!P2 MOV R13, 0x380fffff ;  /* 0x380fffff000da802 */ /* 0x000fd60000000f00 */
[----:B---3--:R-:W-:Y:S01]  /*0860*/  @!P1 FMUL R24, R24, 1.175494350822287508e-38 ;  /* 0x0080000018189820 */ /* 0x008fe20000400000 */
[----:B------:R-:W-:Y:S01]  /*0870*/  PLOP3.LUT P1, PT, PT, PT, PT, 0x80, 0x8 ;  /* 0x000000000008781c */ /* 0x000fe20003f2f070 */
[----:B0-----:R-:W-:-:S06]  /*0880*/  FADD.FTZ R17, R17, UR8 ;  /* 0x0000000811117e21 */ /* 0x001fcc0008010000 */
[----:B------:R-:W0:Y:S01]  /*0890*/  MUFU.RCP R17, R17 ;  /* 0x0000001100117308 */ /* 0x000e220000001000 */
[----:B-----5:R-:W-:-:S07]  /*08a0*/  @!P2 DSETP.GEU.AND P6, PT, |R18|, R12, PT ;  /* 0x0000000c1200a22a */ /* 0x020fce0003fce200 */
[----:B------:R-:W1:Y:S01]  /*08b0*/  @!P2 F2F.F32.F64 R16, R18 ;  /* 0x000000120010a310 */ /* 0x000e620000301000 */
[----:B------:R-:W-:Y:S01]  /*08c0*/  @!P2 PLOP3.LUT P1, PT, P6, PT, PT, 0x80, 0x8 ;  /* 0x000000000008a81c */ /* 0x000fe2000372f070 */
[----:B----4-:R-:W-:-:S12]  /*08d0*/  @!P2 DSETP.GEU.AND P6, PT, |R22|, R12, PT ;  /* 0x0000000c1600a22a */ /* 0x010fd80003fce200 */
[----:B-1----:R-:W-:Y:S01]  /*08e0*/  @!P1 FMUL R16, R16, 1.175494350822287508e-38 ;  /* 0x0080000010109820 */ /* 0x002fe20000400000 */
[----:B------:R-:W-:Y:S01]  /*08f0*/  PLOP3.LUT P1, PT, PT, PT, PT, 0x80, 0x8 ;  /* 0x000000000008781c */ /* 0x000fe20003f2f070 */
[----:B------:R1:W3:Y:S01]  /*0900*/  @!P2 F2F.F32.F64 R22, R22 ;  /* 0x000000160016a310 */ /* 0x0002e20000301000 */
[----:B------:R-:W-:Y:S01]  /*0910*/  @!P2 PLOP3.LUT P1, PT, P6, PT, PT, 0x80, 0x8 ;  /* 0x000000000008a81c */ /* 0x000fe2000372f070 */
[----:B0-----:R-:W-:Y:S01]  /*0920*/  FMUL.FTZ R28, R17, R28 ;  /* 0x0000001c111c7220 */ /* 0x001fe20000410000 */
[----:B------:R-:W-:Y:S02]  /*0930*/  HFMA2 R19, -RZ, RZ, 0, 0 ;  /* 0x00000000ff137431 */ /* 0x000fe400000001ff */
[----:B-1----:R-:W-:Y:S01]  /*0940*/  HFMA2 R23, -RZ, RZ, 0, 0 ;  /* 0x00000000ff177431 */ /* 0x002fe200000001ff */
[----:B------:R-:W-:Y:S02]  /*0950*/  @!P3 MOV R19, R24 ;  /* 0x000000180013b202 */ /* 0x000fe40000000f00 */
[----:B------:R0:W1:Y:S06]  /*0960*/  @!P3 F2F.F32.F64 R14, R14 ;  /* 0x0000000e000eb310 */ /* 0x00006c0000301000 */
[----:B---3--:R-:W-:Y:S01]  /*0970*/  @!P1 FMUL R22, R22, 1.175494350822287508e-38 ;  /* 0x0080000016169820 */ /* 0x008fe20000400000 */
[----:B0-----:R-:W-:Y:S01]  /*0980*/  IMAD.MOV.U32 R15, RZ, RZ, RZ ;  /* 0x000000ffff0f7224 */ /* 0x001fe200078e00ff */
[----:B------:R-:W-:Y:S01]  /*0990*/  @!P4 MOV R15, R4 ;  /* 0x00000004000fc202 */ /* 0x000fe20000000f00 */
[----:B------:R-:W-:-:S02]  /*09a0*/  IMAD.MOV.U32 R4, RZ, RZ, RZ ;  /* 0x000000ffff047224 */ /* 0x000fc400078e00ff */
[----:B------:R-:W-:Y:S01]  /*09b0*/  @!P2 MOV R23, R22 ;  /* 0x000000160017a202 */ /* 0x000fe20000000f00 */
[----:B------:R-:W-:-:S04]  /*09c0*/  @!P2 IMAD.MOV.U32 R4, RZ, RZ, R16 ;  /* 0x000000ffff04a224 */ /* 0x000fc800078e0010 */
[----:B------:R-:W-:-:S04]  /*09d0*/  FFMA.FTZ R22, R4, R4, R23 ;  /* 0x0000000404167223 */ /* 0x000fc80000010017 */
[----:B------:R-:W-:Y:S01]  /*09e0*/  MUFU.SQRT R26, R22 ;  /* 0x00000016001a7308 */ /* 0x000fe20000002000 */
[----:B------:R-:W-:Y:S02]  /*09f0*/  PLOP3.LUT P1, PT, PT, PT, PT, 0x80, 0x8 ;  /* 0x000000000008781c */ /* 0x000fe40003f2f070 */
[----:B------:R-:W-:Y:S02]  /*0a00*/  @!P3 PLOP3.LUT P1, PT, P0, PT, PT, 0x80, 0x8 ;  /* 0x000000000008b81c */ /* 0x000fe4000072f070 */
[----:B------:R-:W-:-:S11]  /*0a10*/  PLOP3.LUT P0, PT, PT, PT, PT, 0x80, 0x8 ;  /* 0x000000000008781c */ /* 0x000fd60003f0f070 */
[----:B-1----:R-:W-:Y:S01]  /*0a20*/  @!P1 FMUL R14, R14, 1.175494350822287508e-38 ;  /* 0x008000000e0e9820 */ /* 0x002fe20000400000 */
[----:B--2---:R-:W-:Y:S01]  /*0a30*/  @!P2 DSETP.GEU.AND P6, PT, |R20|, R12, PT ;  /* 0x0000000c1400a22a */ /* 0x004fe20003fce200 */
[----:B------:R-:W-:Y:S02]  /*0a40*/  CS2R R12, SRZ ;  /* 0x00000000000c7805 */ /* 0x000fe4000001ff00 */
[----:B------:R-:W-:Y:S02]  /*0a50*/  @!P4 IMAD.MOV.U32 R12, RZ, RZ, R7 ;  /* 0x000000ffff0cc224 */ /* 0x000fe400078e0007 */
[----:B------:R-:W-:-:S04]  /*0a60*/  @!P4 IMAD.MOV.U32 R13, RZ, RZ, R6 ;  /* 0x000000ffff0dc224 */ /* 0x000fc800078e0006 */
[----:B------:R-:W-:-:S04]  /*0a70*/  FFMA.FTZ R13, R12, R12, R13 ;  /* 0x0000000c0c0d7223 */ /* 0x000fc8000001000d */
[----:B------:R-:W0:Y:S01]  /*0a80*/  MUFU.SQRT R17, R13 ;  /* 0x0000000d00117308 */ /* 0x000e220000002000 */
[----:B------:R-:W-:Y:S02]  /*0a90*/  IMAD.MOV.U32 R6, RZ, RZ, RZ ;  /* 0x000000ffff067224 */ /* 0x000fe400078e00ff */
[----:B------:R-:W-:Y:S01]  /*0aa0*/  @!P3 IMAD.MOV.U32 R6, RZ, RZ, R27 ;  /* 0x000000ffff06b224 */ /* 0x000fe200078e001b */
[----:B------:R-:W-:-:S03]  /*0ab0*/  MOV R7, RZ ;  /* 0x000000ff00077202 */ /* 0x000fc60000000f00 */
[----:B------:R-:W-:Y:S01]  /*0ac0*/  FFMA.FTZ R24, R6, R6, R19 ;  /* 0x0000000606187223 */ /* 0x000fe20000010013 */
[----:B------:R-:W-:-:S03]  /*0ad0*/  @!P5 MOV R7, R25 ;  /* 0x000000190007d202 */ /* 0x000fc60000000f00 */
[----:B------:R-:W1:Y:S01]  /*0ae0*/  MUFU.SQRT R25, R24 ;  /* 0x0000001800197308 */ /* 0x000e620000002000 */
[----:B0-----:R-:W-:-:S07]  /*0af0*/  FADD.FTZ R19, R17, UR8 ;  /* 0x0000000811137e21 */ /* 0x001fce0008010000 */
[----:B------:R-:W0:Y:S01]  /*0b00*/  MUFU.RCP R19, R19 ;  /* 0x0000001300137308 */ /* 0x000e220000001000 */
[----:B-1----:R-:W-:Y:S01]  /*0b10*/  FADD.FTZ R23, R25, UR8 ;  /* 0x0000000819177e21 */ /* 0x002fe20008010000 */
[----:B------:R-:W-:-:S06]  /*0b20*/  FADD.FTZ R25, R26, UR8 ;  /* 0x000000081a197e21 */ /* 0x000fcc0008010000 */
[----:B------:R-:W1:Y:S01]  /*0b30*/  @!P2 F2F.F32.F64 R18, R20 ;  /* 0x000000140012a310 */ /* 0x000e620000301000 */
[----:B------:R-:W-:Y:S01]  /*0b40*/  @!P2 PLOP3.LUT P0, PT, P6, PT, PT, 0x80, 0x8 ;  /* 0x000000000008a81c */ /* 0x000fe2000370f070 */
[----:B------:R-:W-:-:S06]  /*0b50*/  FFMA.FTZ R28, R7, UR9, R28 ;  /* 0x00000009071c7c23 */ /* 0x000fcc000801001c */
[----:B------:R-:W2:Y:S01]  /*0b60*/  MUFU.RCP R23, R23 ;  /* 0x0000001700177308 */ /* 0x000ea20000001000 */
[----:B0-----:R-:W-:-:S07]  /*0b70*/  FMUL.FTZ R12, R19, R12 ;  /* 0x0000000c130c7220 */ /* 0x001fce0000410000 */
[----:B------:R-:W0:Y:S01]  /*0b80*/  MUFU.RCP R19, R25 ;  /* 0x0000001900137308 */ /* 0x000e220000001000 */
[----:B------:R-:W-:Y:S01]  /*0b90*/  FFMA.FTZ R7, -R28, UR10, R7 ;  /* 0x0000000a1c077c23 */ /* 0x000fe20008010107 */
[----:B------:R-:W-:Y:S01]  /*0ba0*/  FFMA.FTZ R26, R15, UR9, R12 ;  /* 0x000000090f1a7c23 */ /* 0x000fe2000801000c */
[----:B------:R-:W-:Y:S01]  /*0bb0*/  @!P4 FMUL.FTZ R16, R13, 1 ;  /* 0x3f8000000d10c820 */ /* 0x000fe20000410000 */
[----:B------:R-:W-:Y:S01]  /*0bc0*/  @!P3 FMUL.FTZ R13, R24, 1 ;  /* 0x3f800000180db820 */ /* 0x000fe20000410000 */
[----:B------:R-:W-:Y:S01]  /*0bd0*/  @!P5 FMUL.FTZ R7, R7, 1 ;  /* 0x3f8000000707d820 */ /* 0x000fe20000410000 */
[----:B-1----:R-:W-:Y:S01]  /*0be0*/  @!P0 FMUL R18, R18, 1.175494350822287508e-38 ;  /* 0x0080000012128820 */ /* 0x002fe20000400000 */
[----:B------:R-:W-:Y:S02]  /*0bf0*/  IMAD.MOV.U32 R24, RZ, RZ, RZ ;  /* 0x000000ffff187224 */ /* 0x000fe400078e00ff */
[----:B------:R-:W-:Y:S01]  /*0c00*/  FFMA.FTZ R15, -R26, UR10, R15 ;  /* 0x0000000a1a0f7c23 */ /* 0x000fe2000801010f */
[----:B------:R-:W-:Y:S01]  /*0c10*/  @!P3 MOV R24, R14 ;  /* 0x0000000e0018b202 */ /* 0x000fe20000000f00 */
[----:B--2---:R-:W-:Y:S01]  /*0c20*/  FMUL.FTZ R23, R23, R6 ;  /* 0x0000000617177220 */ /* 0x004fe20000410000 */
[----:B------:R-:W-:-:S02]  /*0c30*/  IMAD.MOV.U32 R14, RZ, RZ, RZ ;  /* 0x000000ffff0e7224 */ /* 0x000fc400078e00ff */
[----:B------:R-:W-:Y:S01]  /*0c40*/  @!P4 FMUL.FTZ R26, R15, 1 ;  /* 0x3f8000000f1ac820 */ /* 0x000fe20000410000 */
[----:B------:R-:W-:Y:S01]  /*0c50*/  @!P2 MOV R14, R18 ;  /* 0x00000012000ea202 */ /* 0x000fe20000000f00 */
[----:B------:R-:W1:Y:S01]  /*0c60*/  @!P5 F2F.F64.F32 R6, R7 ;  /* 0x000000070006d310 */ /* 0x000e620000201800 */
[----:B------:R-:W-:Y:S01]  /*0c70*/  FFMA.FTZ R23, R24, UR9, R23 ;  /* 0x0000000918177c23 */ /* 0x000fe20008010017 */
[----:B0-----:R-:W-:Y:S01]  /*0c80*/  FMUL.FTZ R15, R19, R4 ;  /* 0x00000004130f7220 */ /* 0x001fe20000410000 */
[----:B------:R-:W-:Y:S02]  /*0c90*/  @!P5 FMUL.FTZ R20, R29, 1 ;  /* 0x3f8000001d14d820 */ /* 0x000fe40000410000 */
[----:B------:R-:W-:Y:S01]  /*0ca0*/  FFMA.FTZ R27, -R23, UR10, R24 ;  /* 0x0000000a171b7c23 */ /* 0x000fe20008010118 */
[----:B------:R-:W-:Y:S01]  /*0cb0*/  FFMA.FTZ R15, R14, UR9, R15 ;  /* 0x000000090e0f7c23 */ /* 0x000fe2000801000f */
[----:B------:R-:W-:Y:S02]  /*0cc0*/  VIADD R23, R2, UR4 ;  /* 0x0000000402177c36 */ /* 0x000fe40008000000 */
[----:B------:R-:W0:Y:S01]  /*0cd0*/  @!P5 F2F.F64.F32 R20, R20 ;  /* 0x000000140014d310 */ /* 0x000e220000201800 */
[----:B------:R-:W-:Y:S01]  /*0ce0*/  FFMA.FTZ R4, -R15, UR10, R14 ;  /* 0x0000000a0f047c23 */ /* 0x000fe2000801010e */
[----:B------:R-:W-:-:S04]  /*0cf0*/  @!P5 IMAD.WIDE R24, R23, 0x8, R8 ;  /* 0x000000081718d825 */ /* 0x000fc800078e0208 */
[----:B------:R-:W-:Y:S02]  /*0d00*/  @!P2 FMUL.FTZ R4, R4, 1 ;  /* 0x3f8000000404a820 */ /* 0x000fe40000410000 */
[----:B------:R2:W3:Y:S01]  /*0d10*/  @!P4 F2F.F64.F32 R18, R26 ;  /* 0x0000001a0012c310 */ /* 0x0004e20000201800 */
[----:B------:R-:W-:Y:S01]  /*0d20*/  @!P3 FMUL.FTZ R27, R27, 1 ;  /* 0x3f8000001b1bb820 */ /* 0x000fe20000410000 */
[----:B-1----:R1:W-:Y:S06]  /*0d30*/  @!P5 STG.E.64 desc[UR12][R24.64], R6 ;  /* 0x000000061800d986 */ /* 0x0023ec000c101b0c */
[----:B------:R-:W4:Y:S01]  /*0d40*/  @!P4 F2F.F64.F32 R16, R16 ;  /* 0x000000100010c310 */ /* 0x000f220000201800 */
[----:B--2---:R-:W-:Y:S01]  /*0d50*/  @!P2 FMUL.FTZ R26, R22, 1 ;  /* 0x3f800000161aa820 */ /* 0x004fe20000410000 */
[----:B------:R-:W-:Y:S01]  /*0d60*/  @!P5 IMAD.WIDE R28, R23, 0x8, R10 ;  /* 0x00000008171cd825 */ /* 0x000fe200078e020a */
[----:B------:R-:W-:-:S05]  /*0d70*/  ULEA UR4, UR5, UR4, 0x2 ;  /* 0x0000000405047291 */ /* 0x000fca000f8e10ff */
[----:B-1----:R1:W-:Y:S01]  /*0d80*/  @!P2 F2F.F64.F32 R6, R4 ;  /* 0x000000040006a310 */ /* 0x0023e20000201800 */
[----:B0-----:R0:W-:Y:S01]  /*0d90*/  @!P5 STG.E.64 desc[UR12][R28.64], R20 ;  /* 0x000000141c00d986 */ /* 0x0011e2000c101b0c */
[----:B-1----:R-:W-:-:S06]  /*0da0*/  IADD3 R4, PT, PT, R23, UR5, RZ ;  /* 0x0000000517047c10 */ /* 0x002fcc000fffe0ff */
[----:B------:R-:W1:Y:S01]  /*0db0*/  @!P3 F2F.F64.F32 R14, R27 ;  /* 0x0000001b000eb310 */ /* 0x000e620000201800 */
[----:B------:R-:W-:Y:S01]  /*0dc0*/  ISETP.LE.AND P0, PT, R3, UR4, PT ;  /* 0x0000000403007c0c */ /* 0x000fe2000bf03270 */
[----:B------:R-:W-:-:S06]  /*0dd0*/  @!P4 IMAD.WIDE R22, R4, 0x8, R8 ;  /* 0x000000080416c825 */ /* 0x000fcc00078e0208 */
[----:B------:R-:W2:Y:S01]  /*0de0*/  @!P3 F2F.F64.F32 R12, R13 ;  /* 0x0000000d000cb310 */ /* 0x000ea20000201800 */
[C---:B0-----:R-:W-:Y:S01]  /*0df0*/  VIADD R21, R4.reuse, UR5 ;  /* 0x0000000504157c36 */ /* 0x041fe20008000000 */
[----:B---3--:R0:W-:Y:S06]  /*0e00*/  @!P4 STG.E.64 desc[UR12][R22.64], R18 ;  /* 0x000000121600c986 */ /* 0x0081ec000c101b0c */
[----:B------:R3:W5:Y:S02]  /*0e10*/  @!P2 F2F.F64.F32 R24, R26 ;  /* 0x0000001a0018a310 */ /* 0x0007640000201800 */
[----:B---3--:R-:W-:-:S05]  /*0e20*/  @!P4 IMAD.WIDE R26, R4, 0x8, R10 ;  /* 0x00000008041ac825 */ /* 0x008fca00078e020a */
[----:B----4-:R3:W-:Y:S01]  /*0e30*/  @!P4 STG.E.64 desc[UR12][R26.64], R16 ;  /* 0x000000101a00c986 */ /* 0x0107e2000c101b0c */
[----:B0-----:R-:W-:-:S04]  /*0e40*/  @!P3 IMAD.WIDE R18, R21, 0x8, R10 ;  /* 0x000000081512b825 */ /* 0x001fc800078e020a */
[----:B---3--:R-:W-:-:S04]  /*0e50*/  @!P3 IMAD.WIDE R16, R21, 0x8, R8 ;  /* 0x000000081510b825 */ /* 0x008fc800078e0208 */
[C---:B------:R-:W-:Y:S01]  /*0e60*/  @!P2 IMAD.WIDE R20, R5.reuse, 0x8, R8 ;  /* 0x000000080514a825 */ /* 0x040fe200078e0208 */
[----:B-1----:R0:W-:Y:S03]  /*0e70*/  @!P3 STG.E.64 desc[UR12][R16.64], R14 ;  /* 0x0000000e1000b986 */ /* 0x0021e6000c101b0c */
[----:B------:R-:W-:Y:S01]  /*0e80*/  @!P2 IMAD.WIDE R4, R5, 0x8, R10 ;  /* 0x000000080504a825 */ /* 0x000fe200078e020a */
[----:B--2---:R0:W-:Y:S04]  /*0e90*/  @!P3 STG.E.64 desc[UR12][R18.64], R12 ;  /* 0x0000000c1200b986 */ /* 0x0041e8000c101b0c */
[----:B------:R0:W-:Y:S04]  /*0ea0*/  @!P2 STG.E.64 desc[UR12][R20.64], R6 ;  /* 0x000000061400a986 */ /* 0x0001e8000c101b0c */
[----:B-----5:R0:W-:Y:S01]  /*0eb0*/  @!P2 STG.E.64 desc[UR12][R4.64], R24 ;  /* 0x000000180400a986 */ /* 0x0201e2000c101b0c */
[----:B------:R-:W-:Y:S05]  /*0ec0*/  @!P0 BRA `(.L_x_9) ;  /* 0xfffffff000dc8947 */ /* 0x000fea000383ffff */
[----:B------:R-:W-:Y:S05]  /*0ed0*/  EXIT ;  /* 0x000000000000794d */ /* 0x000fea0003800000 */
.L_x_8:
[----:B------:R-:W2:Y:S01]  /*0ee0*/  LDCU UR9, c[0x0][0xfdc] ;  /* 0x0001fb80ff0977ac */ /* 0x000ea20008000800 */
[----:B------:R-:W3:Y:S01]  /*0ef0*/  LDCU UR8, c[0x0][0xfe8] ;  /* 0x0001fd00ff0877ac */ /* 0x000ee20008000800 */
[----:B------:R-:W4:Y:S01]  /*0f00*/  LDCU UR10, c[0x0][0xfe0] ;  /* 0x0001fc00ff0a77ac */ /* 0x000f220008000800 */
[----:B------:R-:W-:-:S05]  /*0f10*/  UMOV UR4, URZ ;  /* 0x000000ff00047c82 */ /* 0x000fca0008000000 */
.L_x_10:
[----:B01----:R-:W-:Y:S02]  /*0f20*/  IADD3 R15, PT, PT, R2, UR4, RZ ;  /* 0x00000004020f7c10 */ /* 0x003fe4000fffe0ff */
[----:B------:R-:W-:Y:S02]  /*0f30*/  SHF.R.S32.HI R18, RZ, 0x1f, R0 ;  /* 0x0000001fff127819 */ /* 0x000fe40000011400 */
        /* <DEDUP_REMOVED lines=10> */
[----:B------:R-:W-:-:S05]  /*0fe0*/  VIADD R17, R15, UR5 ;  /* 0x000000050f117c36 */ /* 0x000fca0008000000 */
[C---:B------:R-:W-:Y:S02]  /*0ff0*/  ISETP.GE.AND P5, PT, R17.reuse, R3, PT ;  /* 0x000000031100720c */ /* 0x040fe40003fa6270 */
[----:B------:R-:W-:-:S11]  /*1000*/  IADD3 R5, PT, PT, R17, UR5, RZ ;  /* 0x0000000511057c10 */ /* 0x000fd6000fffe0ff */
[----:B------:R-:W-:-:S04]  /*1010*/  @!P5 IADD3 R4, P0, PT, R0, R17, RZ ;  /* 0x000000110004d210 */ /* 0x000fc80007f1e0ff */
[C---:B------:R-:W-:Y:S02]  /*1020*/  @!P5 LEA.HI.X.SX32 R15, R17.reuse, R18, 0x1, P0 ;  /* 0x00000012110fd211 */ /* 0x040fe400000f0eff */
[C---:B------:R-:W-:Y:S01]  /*1030*/  @!P5 LEA R14, P0, R4.reuse, UR6, 0x3 ;  /* 0x00000006040edc11 */ /* 0x040fe2000f8018ff */
[----:B------:R-:W-:Y:S01]  /*1040*/  @!P5 IMAD.WIDE R22, R17, 0x8, R8 ;  /* 0x000000081116d825 */ /* 0x000fe200078e0208 */
[----:B------:R-:W-:Y:S02]  /*1050*/  ISETP.GE.AND P4, PT, R5, R3, PT ;  /* 0x000000030500720c */ /* 0x000fe40003f86270 */
[----:B------:R-:W-:Y:S01]  /*1060*/  @!P5 LEA.HI.X R15, R4, UR7, R15, 0x3, P0 ;  /* 0x00000007040fdc11 */ /* 0x000fe200080f1c0f */
[----:B------:R-:W-:Y:S02]  /*1070*/  @!P5 IMAD.WIDE R16, R17, 0x8, R10 ;  /* 0x000000081110d825 */ /* 0x000fe400078e020a */
[----:B------:R-:W4:Y:S04]  /*1080*/  @!P5 LDG.E.64 R22, desc[UR12][R22.64] ;  /* 0x0000000c1616d981 */ /* 0x000f28000c1e1b00 */
[----:B------:R-:W4:Y:S04]  /*1090*/  @!P5 LDG.E.64 R14, desc[UR12][R14.64] ;  /* 0x0000000c0e0ed981 */ /* 0x000f28000c1e1b00 */
[----:B------:R-:W4:Y:S01]  /*10a0*/  @!P5 LDG.E.64 R16, desc[UR12][R16.64] ;  /* 0x0000000c1010d981 */ /* 0x000f22000c1e1b00 */
[----:B------:R-:W-:-:S04]  /*10b0*/  @!P4 IADD3 R4, P0, PT, R0, R5, RZ ;  /* 0x000000050004c210 */ /* 0x000fc80007f1e0ff */
[----:B------:R-:W-:Y:S02]  /*10c0*/  @!P4 LEA.HI.X.SX32 R19, R5, R18, 0x1, P0 ;  /* 0x000000120513c211 */ /* 0x000fe400000f0eff */
[----:B------:R-:W-:-:S04]  /*10d0*/  @!P4 LEA R20, P0, R4, UR6, 0x3 ;  /* 0x000000060414cc11 */ /* 0x000fc8000f8018ff */
[----:B------:R-:W-:-:S06]  /*10e0*/  @!P4 LEA.HI.X R21, R4, UR7, R19, 0x3, P0 ;  /* 0x000000070415cc11 */ /* 0x000fcc00080f1c13 */
[----:B------:R-:W4:Y:S01]  /*10f0*/  @!P4 LDG.E.64 R20, desc[UR12][R20.64] ;  /* 0x0000000c1414c981 */ /* 0x000f22000c1e1b00 */
[----:B------:R-:W-:Y:S01]  /*1100*/  @!P3 IMAD.MOV.U32 R24, RZ, RZ, -0x10000000 ;  /* 0xf0000000ff18b424 */ /* 0x000fe200078e00ff */
[----:B------:R-:W-:Y:S02]  /*1110*/  @!P3 MOV R25, 0x380fffff ;  /* 0x380fffff0019b802 */ /* 0x000fe40000000f00 */
[----:B------:R-:W-:Y:S01]  /*1120*/  PLOP3.LUT P0, PT, PT, PT, PT, 0x80, 0x8 ;  /* 0x000000000008781c */ /* 0x000fe20003f0f070 */
[----:B------:R-:W-:Y:S02]  /*1130*/  HFMA2 R28, -RZ, RZ, 0, 0 ;  /* 0x00000000ff1c7431 */ /* 0x000fe400000001ff */
[----:B------:R-:W-:Y:S01]  /*1140*/  IMAD.MOV.U32 R19, RZ, RZ, RZ ;  /* 0x000000ffff137224 */ /* 0x000fe200078e00ff */
[--C-:B-----5:R-:W-:Y:S01]  /*1150*/  @!P3 DSETP.GEU.AND P2, PT, |R6|, R24.reuse, PT ;  /* 0x000000180600b22a */ /* 0x120fe20003f4e200 */
[----:B------:R-:W-:Y:S01]  /*1160*/  @!P3 F2F.F32.F64 R6, R6 ;  /* 0x000000060006b310 */ /* 0x000fe20000301000 */
[----:B---3--:R-:W-:-:S02]  /*1170*/  @!P3 DSETP.GEU.AND P1, PT, |R26|, R24, PT ;  /* 0x000000181a00b22a */ /* 0x008fc40003f2e200 */
[----:B--2---:R-:W-:-:S05]  /*1180*/  @!P3 DSETP.GEU.AND P6, PT, |R12|, R24, PT ;  /* 0x000000180c00b22a */ /* 0x004fca0003fce200 */
[----:B------:R-:W0:Y:S01]  /*1190*/  @!P3 F2F.F32.F64 R26, R26 ;  /* 0x0000001a001ab310 */ /* 0x000e220000301000 */
[----:B------:R-:W-:Y:S02]  /*11a0*/  @!P3 PLOP3.LUT P0, PT, P1, PT, PT, 0x80, 0x8 ;  /* 0x000000000008b81c */ /* 0x000fe40000f0f070 */
[----:B------:R-:W-:Y:S02]  /*11b0*/  PLOP3.LUT P1, PT, PT, PT, PT, 0x80, 0x8 ;  /* 0x000000000008781c */ /* 0x000fe40003f2f070 */
[----:B------:R-:W-:-:S03]  /*11c0*/  @!P3 PLOP3.LUT P1, PT, P2, PT, PT, 0x80, 0x8 ;  /* 0x000000000008b81c */ /* 0x000fc6000172f070 */
[----:B------:R-:W1:Y:S01]  /*11d0*/  @!P3 F2F.F32.F64 R4, R12 ;  /* 0x0000000c0004b310 */ /* 0x000e620000301000 */
[----:B------:R-:W-:Y:S02]  /*11e0*/  PLOP3.LUT P2, PT, PT, PT, PT, 0x80, 0x8 ;  /* 0x000000000008781c */ /* 0x000fe40003f4f070 */
[----:B------:R-:W-:-:S03]  /*11f0*/  @!P3 PLOP3.LUT P2, PT, P6, PT, PT, 0x80, 0x8 ;  /* 0x000000000008b81c */ /* 0x000fc6000374f070 */
[----:B0-----:R-:W-:-:S04]  /*1200*/  @!P0 FMUL R26, R26, 1.175494350822287508e-38 ;  /* 0x008000001a1a8820 */ /* 0x001fc80000400000 */
[----:B------:R-:W-:Y:S01]  /*1210*/  @!P1 FMUL R6, R6, 1.175494350822287508e-38 ;  /* 0x0080000006069820 */ /* 0x000fe20000400000 */
[----:B------:R-:W-:-:S05]  /*1220*/  @!P3 IMAD.MOV.U32 R19, RZ, RZ, R26 ;  /* 0x000000ffff13b224 */ /* 0x000fca00078e001a */
[----:B-1----:R-:W-:Y:S01]  /*1230*/  @!P2 FMUL R4, R4, 1.175494350822287508e-38 ;  /* 0x008000000404a820 */ /* 0x002fe20000400000 */
[----:B------:R-:W-:Y:S01]  /*1240*/  @!P3 MOV R28, R6 ;  /* 0x00000006001cb202 */ /* 0x000fe20000000f00 */
[----:B------:R-:W-:-:S03]  /*1250*/  IMAD.MOV.U32 R7, RZ, RZ, RZ ;  /* 0x000000ffff077224 */ /* 0x000fc600078e00ff */
[----:B------:R-:W-:Y:S01]  /*1260*/  @!P3 MOV R7, R4 ;  /* 0x000000040007b202 */ /* 0x000fe20000000f00 */
[----:B------:R-:W-:-:S04]  /*1270*/  FFMA.FTZ R6, R28, UR8, R19 ;  /* 0x000000081c067c23 */ /* 0x000fc80008010013 */
[----:B------:R-:W-:-:S04]  /*1280*/  FFMA.FTZ R24, R6, R6, R7 ;  /* 0x0000000606187223 */ /* 0x000fc80000010007 */
[----:B------:R-:W0:Y:S01]  /*1290*/  MUFU.SQRT R4, R24 ;  /* 0x0000001800047308 */ /* 0x000e220000002000 */
[----:B------:R-:W-:Y:S01]  /*12a0*/  VIADD R7, R5, UR5 ;  /* 0x0000000505077c36 */ /* 0x000fe20008000000 */
[----:B------:R-:W-:Y:S01]  /*12b0*/  @!P5 MOV R13, 0x380fffff ;  /* 0x380fffff000dd802 */ /* 0x000fe20000000f00 */
[----:B------:R-:W-:-:S03]  /*12c0*/  @!P5 IMAD.MOV.U32 R12, RZ, RZ, -0x10000000 ;  /* 0xf0000000ff0cd424 */ /* 0x000fc600078e00ff */
[----:B------:R-:W-:Y:S01]  /*12d0*/  ISETP.GE.AND P3, PT, R7, R3, PT ;  /* 0x000000030700720c */ /* 0x000fe20003f66270 */
[----:B0-----:R-:W-:Y:S02]  /*12e0*/  FADD.FTZ R4, R4, UR9 ;  /* 0x0000000904047e21 */ /* 0x001fe40008010000 */
[--C-:B----4-:R-:W-:Y:S02]  /*12f0*/  @!P5 DSETP.GEU.AND P0, PT, |R14|, R12.reuse, PT ;  /* 0x0000000c0e00d22a */ /* 0x110fe40003f0e200 */
[--C-:B------:R-:W-:Y:S02]  /*1300*/  @!P5 DSETP.GEU.AND P1, PT, |R22|, R12.reuse, PT ;  /* 0x0000000c1600d22a */ /* 0x100fe40003f2e200 */
[----:B------:R-:W0:Y:S01]  /*1310*/  MUFU.RCP R4, R4 ;  /* 0x0000000400047308 */ /* 0x000e220000001000 */
[----:B------:R-:W-:Y:S01]  /*1320*/  @!P5 DSETP.GEU.AND P6, PT, |R16|, R12, PT ;  /* 0x0000000c1000d22a */ /* 0x000fe20003fce200 */
[----:B------:R-:W-:Y:S01]  /*1330*/  @!P4 IMAD.WIDE R12, R5, 0x8, R8 ;  /* 0x00000008050cc825 */ /* 0x000fe200078e0208 */
[----:B------:R-:W-:-:S02]  /*1340*/  PLOP3.LUT P2, PT, PT, PT, PT, 0x80, 0x8 ;  /* 0x000000000008781c */ /* 0x000fc40003f4f070 */
[----:B------:R-:W-:-:S03]  /*1350*/  @!P5 PLOP3.LUT P2, PT, P0, PT, PT, 0x80, 0x8 ;  /* 0x000000000008d81c */ /* 0x000fc6000074f070 */
[----:B------:R1:W-:Y:S01]  /*1360*/  @!P5 F2F.F32.F64 R26, R14 ;  /* 0x0000000e001ad310 */ /* 0x0003e20000301000 */
[----:B------:R-:W2:Y:S01]  /*1370*/  @!P4 LDG.E.64 R12, desc[UR12][R12.64] ;  /* 0x0000000c0c0cc981 */ /* 0x000ea2000c1e1b00 */
[----:B------:R-:W-:Y:S02]  /*1380*/  PLOP3.LUT P0, PT, PT, PT, PT, 0x80, 0x8 ;  /* 0x000000000008781c */ /* 0x000fe40003f0f070 */
[----:B------:R-:W-:Y:S02]  /*1390*/  @!P5 PLOP3.LUT P0, PT, P1, PT, PT, 0x80, 0x8 ;  /* 0x000000000008d81c */ /* 0x000fe40000f0f070 */
[----:B------:R-:W-:Y:S01]  /*13a0*/  @!P3 IADD3 R19, P1, PT, R0, R7, RZ ;  /* 0x000000070013b210 */ /* 0x000fe20007f3e0ff */
[----:B-1----:R-:W-:-:S04]  /*13b0*/  @!P4 IMAD.WIDE R14, R5, 0x8, R10 ;  /* 0x00000008050ec825 */ /* 0x002fc800078e020a */
[----:B0-----:R-:W-:Y:S01]  /*13c0*/  FMUL.FTZ R6, R6, R4 ;  /* 0x0000000406067220 */ /* 0x001fe20000410000 */
[----:B------:R-:W-:Y:S01]  /*13d0*/  @!P3 LEA.HI.X.SX32 R25, R7, R18, 0x1, P1 ;  /* 0x000000120719b211 */ /* 0x000fe200008f0eff */
[----:B------:R0:W-:Y:S01]  /*13e0*/  @!P5 F2F.F32.F64 R4, R16 ;  /* 0x000000100004d310 */ /* 0x0001e20000301000 */
[----:B------:R-:W3:Y:S01]  /*13f0*/  @!P4 LDG.E.64 R14, desc[UR12][R14.64] ;  /* 0x0000000c0e0ec981 */ /* 0x000ee2000c1e1b00 */
[C---:B------:R-:W-:Y:S02]  /*1400*/  @!P3 LEA R18, P1, R19.reuse, UR6, 0x3 ;  /* 0x000000061312bc11 */ /* 0x040fe4000f8218ff */
[----:B0-----:R-:W-:Y:S01]  /*1410*/  @!P4 MOV R16, 0xf0000000 ;  /* 0xf00000000010c802 */ /* 0x001fe20000000f00 */
[----:B------:R-:W-:Y:S01]  /*1420*/  @!P4 IMAD.MOV.U32 R17, RZ, RZ, 0x380fffff ;  /* 0x380fffffff11c424 */ /* 0x000fe200078e00ff */
[----:B------:R-:W-:Y:S02]  /*1430*/  @!P3 LEA.HI.X R19, R19, UR7, R25, 0x3, P1 ;  /* 0x000000071313bc11 */ /* 0x000fe400088f1c19 */
[----:B------:R0:W-:Y:S03]  /*1440*/  @!P4 F2F.F32.F64 R25, R20 ;  /* 0x000000140019c310 */ /* 0x0001e60000301000 */
[----:B------:R-:W-:Y:S01]  /*1450*/  @!P4 DSETP.GEU.AND P1, PT, |R20|, R16, PT ;  /* 0x000000101400c22a */ /* 0x000fe20003f2e200 */
[----:B------:R-:W4:Y:S01]  /*1460*/  @!P3 LDG.E.64 R18, desc[UR12][R18.64] ;  /* 0x0000000c1212b981 */ /* 0x000f22000c1e1b00 */
[----:B0-----:R-:W-:-:S03]  /*1470*/  @!P3 IMAD.WIDE R20, R7, 0x8, R8 ;  /* 0x000000080714b825 */ /* 0x001fc600078e0208 */
[----:B------:R0:W1:Y:S03]  /*1480*/  @!P5 F2F.F32.F64 R27, R22 ;  /* 0x00000016001bd310 */ /* 0x0000660000301000 */
[----:B------:R-:W5:Y:S01]  /*1490*/  @!P3 LDG.E.64 R20, desc[UR12][R20.64] ;  /* 0x0000000c1414b981 */ /* 0x000f62000c1e1b00 */
[----:B0-----:R-:W-:-:S06]  /*14a0*/  @!P3 IMAD.WIDE R22, R7, 0x8, R10 ;  /* 0x000000080716b825 */ /* 0x001fcc00078e020a */
[----:B------:R-:W5:Y:S01]  /*14b0*/  @!P3 LDG.E.64 R22, desc[UR12][R22.64] ;  /* 0x0000000c1616b981 */ /* 0x000f62000c1e1b00 */
[----:B-1----:R-:W-:Y:S01]  /*14c0*/  @!P0 FMUL R27, R27, 1.175494350822287508e-38 ;  /* 0x008000001b1b8820 */ /* 0x002fe20000400000 */
[----:B------:R-:W-:Y:S02]  /*14d0*/  PLOP3.LUT P0, PT, PT, PT, PT, 0x80, 0x8 ;  /* 0x000000000008781c */ /* 0x000fe40003f0f070 */
[----:B------:R-:W-:Y:S01]  /*14e0*/  @!P5 PLOP3.LUT P0, PT, P6, PT, PT, 0x80, 0x8 ;  /* 0x000000000008d81c */ /* 0x000fe2000370f070 */
[----:B------:R-:W-:-:S12]  /*14f0*/  @!P2 FMUL R26, R26, 1.175494350822287508e-38 ;  /* 0x008000001a1aa820 */ /* 0x000fd80000400000 */
[----:B------:R-:W-:Y:S01]  /*1500*/  @!P0 FMUL R4, R4, 1.175494350822287508e-38 ;  /* 0x0080000004048820 */ /* 0x000fe20000400000 */
[----:B------:R-:W-:Y:S02]  /*1510*/  PLOP3.LUT P0, PT, PT, PT, PT, 0x80, 0x8 ;  /* 0x000000000008781c */ /* 0x000fe40003f0f070 */
[----:B------:R-:W-:Y:S02]  /*1520*/  @!P4 PLOP3.LUT P0, PT, P1, PT, PT, 0x80, 0x8 ;  /* 0x000000000008c81c */ /* 0x000fe40000f0f070 */
[----:B------:R-:W-:-:S11]  /*1530*/  PLOP3.LUT P1, PT, PT, PT, PT, 0x80, 0x8 ;  /* 0x000000000008781c */ /* 0x000fd60003f2f070 */
[----:B------:R-:W-:Y:S01]  /*1540*/  @!P0 FMUL R25, R25, 1.175494350822287508e-38 ;  /* 0x0080000019198820 */ /* 0x000fe20000400000 */
[----:B------:R-:W-:Y:S01]  /*1550*/  FFMA.FTZ R28, -R6, UR10, R28 ;  /* 0x0000000a061c7c23 */ /* 0x000fe2000801011c */
[----:B------:R-:W-:Y:S01]  /*1560*/  IADD3 R6, PT, PT, R2, UR4, RZ ;  /* 0x0000000402067c10 */ /* 0x000fe2000fffe0ff */
[----:B------:R-:W-:Y:S01]  /*1570*/  ULEA UR4, UR5, UR4, 0x2 ;  /* 0x0000000405047291 */ /* 0x000fe2000f8e10ff */
[----:B--2---:R-:W-:Y:S01]  /*1580*/  @!P4 DSETP.GEU.AND P2, PT, |R12|, R16, PT ;  /* 0x000000100c00c22a */ /* 0x004fe20003f4e200 */
[----:B------:R0:W1:Y:S05]  /*1590*/  @!P4 F2F.F32.F64 R29, R12 ;  /* 0x0000000c001dc310 */ /* 0x00006a0000301000 */
[----:B------:R-:W-:-:S02]  /*15a0*/  @!P4 PLOP3.LUT P1, PT, P2, PT, PT, 0x80, 0x8 ;  /* 0x000000000008c81c */ /* 0x000fc4000172f070 */
[----:B------:R-:W-:Y:S01]  /*15b0*/  PLOP3.LUT P2, PT, PT, PT, PT, 0x80, 0x8 ;  /* 0x000000000008781c */ /* 0x000fe20003f4f070 */
[----:B---3--:R-:W-:Y:S01]  /*15c0*/  @!P4 DSETP.GEU.AND P6, PT, |R14|, R16, PT ;  /* 0x000000100e00c22a */ /* 0x008fe20003fce200 */
[----:B------:R-:W2:Y:S01]  /*15d0*/  @!P4 F2F.F32.F64 R14, R14 ;  /* 0x0000000e000ec310 */ /* 0x000ea20000301000 */
[----:B0-----:R-:W-:-:S04]  /*15e0*/  @!P3 MOV R12, 0xf0000000 ;  /* 0xf0000000000cb802 */ /* 0x001fc80000000f00 */
[----:B------:R-:W-:Y:S01]  /*15f0*/  @!P4 PLOP3.LUT P2, PT, P6, PT, PT, 0x80, 0x8 ;  /* 0x000000000008c81c */ /* 0x000fe2000374f070 */
[----:B------:R-:W-:-:S03]  /*1600*/  @!P3 IMAD.MOV.U32 R13, RZ, RZ, 0x380fffff ;  /* 0x380fffffff0db424 */ /* 0x000fc600078e00ff */
[----:B-1----:R-:W-:-:S03]  /*1610*/  @!P1 FMUL R29, R29, 1.175494350822287508e-38 ;  /* 0x008000001d1d9820 */ /* 0x002fc60000400000 */
[----:B----4-:R-:W-:-:S06]  /*1620*/  @!P3 DSETP.GEU.AND P1, PT, |R18|, R12, PT ;  /* 0x0000000c1200b22a */ /* 0x010fcc0003f2e200 */
[----:B--2---:R-:W-:Y:S01]  /*1630*/  @!P2 FMUL R14, R14, 1.175494350822287508e-38 ;  /* 0x008000000e0ea820 */ /* 0x004fe20000400000 */
[----:B------:R-:W-:Y:S02]  /*1640*/  PLOP3.LUT P2, PT, PT, PT, PT, 0x80, 0x8 ;  /* 0x000000000008781c */ /* 0x000fe40003f4f070 */
[----:B------:R-:W-:Y:S01]  /*1650*/  @!P3 PLOP3.LUT P2, PT, P1, PT, PT, 0x80, 0x8 ;  /* 0x000000000008b81c */ /* 0x000fe20000f4f070 */
[----:B-----5:R-:W-:Y:S01]  /*1660*/  @!P3 DSETP.GEU.AND P6, PT, |R20|, R12, PT ;  /* 0x0000000c1400b22a */ /* 0x020fe20003fce200 */
[----:B------:R-:W-:Y:S01]  /*1670*/  PLOP3.LUT P1, PT, PT, PT, PT, 0x80, 0x8 ;  /* 0x000000000008781c */ /* 0x000fe20003f2f070 */
[----:B------:R-:W0:Y:S04]  /*1680*/  @!P3 F2F.F32.F64 R20, R20 ;  /* 0x000000140014b310 */ /* 0x000e280000301000 */
[----:B------:R-:W-:-:S04]  /*1690*/  @!P3 PLOP3.LUT P1, PT, P6, PT, PT, 0x80, 0x8 ;  /* 0x000000000008b81c */ /* 0x000fc8000372f070 */
[----:B------:R-:W1:Y:S01]  /*16a0*/  @!P3 F2F.F32.F64 R18, R18 ;  /* 0x000000120012b310 */ /* 0x000e620000301000 */
[----:B------:R-:W-:Y:S01]  /*16b0*/  @!P3 DSETP.GEU.AND P0, PT, |R22|, R12, PT ;  /* 0x0000000c1600b22a */ /* 0x000fe20003f0e200 */
[----:B------:R-:W-:Y:S02]  /*16c0*/  PLOP3.LUT P6, PT, PT, PT, PT, 0x80, 0x8 ;  /* 0x000000000008781c */ /* 0x000fe40003fcf070 */
[----:B------:R-:W-:-:S04]  /*16d0*/  CS2R R16, SRZ ;  /* 0x0000000000107805 */ /* 0x000fc8000001ff00 */
[----:B------:R-:W2:Y:S01]  /*16e0*/  @!P3 F2F.F32.F64 R22, R22 ;  /* 0x000000160016b310 */ /* 0x000ea20000301000 */
[----:B------:R-:W-:Y:S01]  /*16f0*/  @!P3 PLOP3.LUT P6, PT, P0, PT, PT, 0x80, 0x8 ;  /* 0x000000000008b81c */ /* 0x000fe200007cf070 */
[----:B------:R-:W-:Y:S01]  /*1700*/  HFMA2 R13, -RZ, RZ, 0, 0 ;  /* 0x00000000ff0d7431 */ /* 0x000fe200000001ff */
[----:B------:R-:W-:Y:S01]  /*1710*/  @!P5 MOV R17, R26 ;  /* 0x0000001a0011d202 */ /* 0x000fe20000000f00 */
[----:B------:R-:W-:Y:S01]  /*1720*/  IMAD.MOV.U32 R26, RZ, RZ, RZ ;  /* 0x000000ffff1a7224 */ /* 0x000fe200078e00ff */
[----:B------:R-:W-:Y:S01]  /*1730*/  @!P4 MOV R26, R25 ;  /* 0x00000019001ac202 */ /* 0x000fe20000000f00 */
[----:B------:R-:W-:Y:S02]  /*1740*/  HFMA2 R15, -RZ, RZ, 0, 0 ;  /* 0x00000000ff0f7431 */ /* 0x000fe400000001ff */
[----:B0-----:R-:W-:Y:S01]  /*1750*/  @!P1 FMUL R20, R20, 1.175494350822287508e-38 ;  /* 0x0080000014149820 */ /* 0x001fe20000400000 */
[----:B------:R-:W-:Y:S01]  /*1760*/  @!P5 MOV R16, R27 ;  /* 0x0000001b0010d202 */ /* 0x000fe20000000f00 */
[----:B------:R-:W-:Y:S01]  /*1770*/  IMAD.MOV.U32 R25, RZ, RZ, RZ ;  /* 0x000000ffff197224 */ /* 0x000fe200078e00ff */
[----:B------:R-:W-:Y:S01]  /*1780*/  @!P4 MOV R25, R29 ;  /* 0x0000001d0019c202 */ /* 0x000fe20000000f00 */
[----:B-1----:R-:W-:Y:S01]  /*1790*/  @!P2 FMUL R18, R18, 1.175494350822287508e-38 ;  /* 0x008000001212a820 */ /* 0x002fe20000400000 */
[----:B------:R-:W-:Y:S01]  /*17a0*/  @!P5 MOV R13, R4 ;  /* 0x00000004000dd202 */ /* 0x000fe20000000f00 */
[----:B------:R-:W-:Y:S01]  /*17b0*/  IMAD.MOV.U32 R4, RZ, RZ, RZ ;  /* 0x000000ffff047224 */ /* 0x000fe200078e00ff */
[----:B------:R-:W-:Y:S01]  /*17c0*/  MOV R29, RZ ;  /* 0x000000ff001d7202 */ /* 0x000fe20000000f00 */
[----:B------:R-:W-:Y:S01]  /*17d0*/  FFMA.FTZ R12, R16, UR8, R17 ;  /* 0x00000008100c7c23 */ /* 0x000fe20008010011 */
[----:B------:R-:W-:Y:S01]  /*17e0*/  @!P3 MOV R29, R20 ;  /* 0x00000014001db202 */ /* 0x000fe20000000f00 */
[----:B------:R-:W-:Y:S01]  /*17f0*/  @!P3 IMAD.MOV.U32 R4, RZ, RZ, R18 ;  /* 0x000000ffff04b224 */ /* 0x000fe200078e0012 */
[----:B------:R-:W-:Y:S01]  /*1800*/  @!P4 MOV R15, R14 ;  /* 0x0000000e000fc202 */ /* 0x000fe20000000f00 */
[----:B------:R-:W-:-:S02]  /*1810*/  HFMA2 R20, -RZ, RZ, 0, 0 ;  /* 0x00000000ff147431 */ /* 0x000fc400000001ff */
[----:B------:R-:W-:Y:S01]  /*1820*/  FFMA.FTZ R18, R25, UR8, R26 ;  /* 0x0000000819127c23 */ /* 0x000fe2000801001a */
[----:B--2---:R-:W-:Y:S01]  /*1830*/  @!P6 FMUL R22, R22, 1.175494350822287508e-38 ;  /* 0x008000001616e820 */ /* 0x004fe20000400000 */
[----:B------:R-:W-:Y:S01]  /*1840*/  FFMA.FTZ R14, R12, R12, R13 ;  /* 0x0000000c0c0e7223 */ /* 0x000fe2000001000d */
[----:B------:R-:W-:Y:S01]  /*1850*/  FFMA.FTZ R17, R29, UR8, R4 ;  /* 0x000000081d117c23 */ /* 0x000fe20008010004 */
[----:B------:R-:W-:Y:S01]  /*1860*/  FFMA.FTZ R13, R18, R18, R15 ;  /* 0x00000012120d7223 */ /* 0x000fe2000001000f */
[----:B------:R-:W-:Y:S01]  /*1870*/  @!P3 IMAD.MOV.U32 R20, RZ, RZ, R22 ;  /* 0x000000ffff14b224 */ /* 0x000fe200078e0016 */
[----:B------:R-:W0:Y:S03]  /*1880*/  MUFU.SQRT R19, R14 ;  /* 0x0000000e00137308 */ /* 0x000e260000002000 */
[----:B------:R-:W-:-:S05]  /*1890*/  FFMA.FTZ R4, R17, R17, R20 ;  /* 0x0000001111047223 */ /* 0x000fca0000010014 */
[----:B------:R-:W1:Y:S08]  /*18a0*/  MUFU.SQRT R21, R13 ;  /* 0x0000000d00157308 */ /* 0x000e700000002000 */
[----:B------:R-:W2:Y:S01]  /*18b0*/  MUFU.SQRT R20, R4 ;  /* 0x0000000400147308 */ /* 0x000ea20000002000 */
[----:B0-----:R-:W-:Y:S01]  /*18c0*/  FADD.FTZ R23, R19, UR9 ;  /* 0x0000000913177e21 */ /* 0x001fe20008010000 */
[----:B------:R-:W-:Y:S01]  /*18d0*/  ISETP.GE.AND P0, PT, R6, R3, PT ;  /* 0x000000030600720c */ /* 0x000fe20003f06270 */
[----:B-1----:R-:W-:-:S05]  /*18e0*/  FADD.FTZ R19, R21, UR9 ;  /* 0x0000000915137e21 */ /* 0x002fca0008010000 */
[----:B------:R-:W0:Y:S01]  /*18f0*/  MUFU.RCP R15, R23 ;  /* 0x00000017000f7308 */ /* 0x000e220000001000 */
[----:B--2---:R-:W-:-:S07]  /*1900*/  FADD.FTZ R22, R20, UR9 ;  /* 0x0000000914167e21 */ /* 0x004fce0008010000 */
[----:B------:R-:W1:Y:S08]  /*1910*/  MUFU.RCP R19, R19 ;  /* 0x0000001300137308 */ /* 0x000e700000001000 */
[----:B------:R-:W2:Y:S01]  /*1920*/  MUFU.RCP R22, R22 ;  /* 0x0000001600167308 */ /* 0x000ea20000001000 */
[----:B------:R-:W-:Y:S01]  /*1930*/  @!P0 FMUL.FTZ R28, R28, 1 ;  /* 0x3f8000001c1c8820 */ /* 0x000fe20000410000 */
[----:B------:R-:W-:Y:S01]  /*1940*/  @!P0 FMUL.FTZ R20, R24, 1 ;  /* 0x3f80000018148820 */ /* 0x000fe20000410000 */
[----:B0-----:R-:W-:-:S04]  /*1950*/  FMUL.FTZ R27, R12, R15 ;  /* 0x0000000f0c1b7220 */ /* 0x001fc80000410000 */
[----:B------:R-:W-:Y:S01]  /*1960*/  FFMA.FTZ R16, -R27, UR10, R16 ;  /* 0x0000000a1b107c23 */ /* 0x000fe20008010110 */
[----:B-1----:R-:W-:Y:S02]  /*1970*/  FMUL.FTZ R24, R18, R19 ;  /* 0x0000001312187220 */ /* 0x002fe40000410000 */
[----:B------:R-:W0:Y:S01]  /*1980*/  @!P0 F2F.F64.F32 R18, R28 ;  /* 0x0000001c00128310 */ /* 0x000e220000201800 */
[----:B------:R-:W-:Y:S01]  /*1990*/  @!P5 FMUL.FTZ R26, R16, 1 ;  /* 0x3f800000101ad820 */ /* 0x000fe20000410000 */
[----:B------:R-:W-:Y:S01]  /*19a0*/  @!P5 FMUL.FTZ R14, R14, 1 ;  /* 0x3f8000000e0ed820 */ /* 0x000fe20000410000 */
[----:B------:R-:W-:Y:S01]  /*19b0*/  FFMA.FTZ R24, -R24, UR10, R25 ;  /* 0x0000000a18187c23 */ /* 0x000fe20008010119 */
[----:B--2---:R-:W-:-:S04]  /*19c0*/  FMUL.FTZ R22, R17, R22 ;  /* 0x0000001611167220 */ /* 0x004fc80000410000 */
[----:B------:R-:W1:Y:S01]  /*19d0*/  @!P0 F2F.F64.F32 R20, R20 ;  /* 0x0000001400148310 */ /* 0x000e620000201800 */
[----:B------:R-:W-:Y:S01]  /*19e0*/  FFMA.FTZ R22, -R22, UR10, R29 ;  /* 0x0000000a16167c23 */ /* 0x000fe2000801011d */
[----:B------:R-:W-:-:S04]  /*19f0*/  @!P0 IMAD.WIDE R16, R6, 0x8, R8 ;  /* 0x0000000806108825 */ /* 0x000fc800078e0208 */
[----:B------:R-:W-:Y:S01]  /*1a00*/  @!P4 FMUL.FTZ R13, R13, 1 ;  /* 0x3f8000000d0dc820 */ /* 0x000fe20000410000 */
[----:B------:R-:W-:Y:S01]  /*1a10*/  @!P4 FMUL.FTZ R29, R24, 1 ;  /* 0x3f800000181dc820 */ /* 0x000fe20000410000 */
[----:B------:R-:W-:Y:S01]  /*1a20*/  @!P3 FMUL.FTZ R24, R22, 1 ;  /* 0x3f8000001618b820 */ /* 0x000fe20000410000 */
[----:B------:R-:W2:Y:S01]  /*1a30*/  @!P5 F2F.F64.F32 R26, R26 ;  /* 0x0000001a001ad310 */ /* 0x000ea20000201800 */
[----:B------:R-:W-:Y:S01]  /*1a40*/  @!P0 IMAD.WIDE R22, R6, 0x8, R10 ;  /* 0x0000000806168825 */ /* 0x000fe200078e020a */
[----:B0-----:R0:W-:Y:S03]  /*1a50*/  @!P0 STG.E.64 desc[UR12][R16.64], R18 ;  /* 0x0000001210008986 */ /* 0x0011e6000c101b0c */
[----:B------:R-:W-:Y:S01]  /*1a60*/  @!P3 FMUL.FTZ R4, R4, 1 ;  /* 0x3f8000000404b820 */ /* 0x000fe20000410000 */
[----:B------:R-:W-:Y:S02]  /*1a70*/  IADD3 R25, PT, PT, R6, UR5, RZ ;  /* 0x0000000506197c10 */ /* 0x000fe4000fffe0ff */
[----:B------:R-:W3:Y:S01]  /*1a80*/  @!P5 F2F.F64.F32 R14, R14 ;  /* 0x0000000e000ed310 */ /* 0x000ee20000201800 */
[----:B-1----:R1:W-:Y:S01]  /*1a90*/  @!P0 STG.E.64 desc[UR12][R22.64], R20 ;  /* 0x0000001416008986 */ /* 0x0023e2000c101b0c */
[----:B------:R-:W-:-:S06]  /*1aa0*/  ISETP.LE.AND P0, PT, R3, UR4, PT ;  /* 0x0000000403007c0c */ /* 0x000fcc000bf03270 */
[----:B0-----:R-:W0:Y:S08]  /*1ab0*/  @!P4 F2F.F64.F32 R16, R29 ;  /* 0x0000001d0010c310 */ /* 0x001e300000201800 */
[----:B------:R-:W4:Y:S01]  /*1ac0*/  @!P4 F2F.F64.F32 R12, R13 ;  /* 0x0000000d000cc310 */ /* 0x000f220000201800 */
[----:B-1----:R-:W-:-:S07]  /*1ad0*/  @!P5 IMAD.WIDE R20, R25, 0x8, R8 ;  /* 0x000000081914d825 */ /* 0x002fce00078e0208 */
[----:B------:R1:W5:Y:S01]  /*1ae0*/  @!P3 F2F.F64.F32 R18, R24 ;  /* 0x000000180012b310 */ /* 0x0003620000201800 */
[----:B--2---:R-:W-:Y:S07]  /*1af0*/  @!P5 STG.E.64 desc[UR12][R20.64], R26 ;  /* 0x0000001a1400d986 */ /* 0x004fee000c101b0c */
[----:B------:R2:W5:Y:S01]  /*1b00*/  @!P3 F2F.F64.F32 R22, R4 ;  /* 0x000000040016b310 */ /* 0x0005620000201800 */
[----:B-1----:R-:W-:-:S04]  /*1b10*/  @!P5 IMAD.WIDE R24, R25, 0x8, R10 ;  /* 0x000000081918d825 */ /* 0x002fc800078e020a */
[C---:B------:R-:W-:Y:S01]  /*1b20*/  @!P4 IMAD.WIDE R28, R5.reuse, 0x8, R8 ;  /* 0x00000008051cc825 */ /* 0x040fe200078e0208 */
[----:B---3--:R1:W-:Y:S03]  /*1b30*/  @!P5 STG.E.64 desc[UR12][R24.64], R14 ;  /* 0x0000000e1800d986 */ /* 0x0083e6000c101b0c */
[----:B--2---:R-:W-:Y:S01]  /*1b40*/  @!P4 IMAD.WIDE R4, R5, 0x8, R10 ;  /* 0x000000080504c825 */ /* 0x004fe200078e020a */
[----:B0-----:R0:W-:Y:S04]  /*1b50*/  @!P4 STG.E.64 desc[UR12][R28.64], R16 ;  /* 0x000000101c00c986 */ /* 0x0011e8000c101b0c */
[----:B----4-:R0:W-:Y:S01]  /*1b60*/  @!P4 STG.E.64 desc[UR12][R4.64], R12 ;  /* 0x0000000c0400c986 */ /* 0x0101e2000c101b0c */
[----:B-1----:R-:W-:-:S04]  /*1b70*/  @!P3 IMAD.WIDE R14, R7, 0x8, R8 ;  /* 0x00000008070eb825 */ /* 0x002fc800078e0208 */
[----:B------:R-:W-:Y:S01]  /*1b80*/  @!P3 IMAD.WIDE R6, R7, 0x8, R10 ;  /* 0x000000080706b825 */ /* 0x000fe200078e020a */
[----:B-----5:R0:W-:Y:S04]  /*1b90*/  @!P3 STG.E.64 desc[UR12][R14.64], R18 ;  /* 0x000000120e00b986 */ /* 0x0201e8000c101b0c */
[----:B------:R0:W-:Y:S01]  /*1ba0*/  @!P3 STG.E.64 desc[UR12][R6.64], R22 ;  /* 0x000000160600b986 */ /* 0x0001e2000c101b0c */
[----:B------:R-:W-:Y:S05]  /*1bb0*/  @!P0 BRA `(.L_x_10) ;  /* 0xfffffff000d88947 */ /* 0x000fea000383ffff */
[----:B------:R-:W-:Y:S05]  /*1bc0*/  EXIT ;  /* 0x000000000000794d */ /* 0x000fea0003800000 */
.L_x_11:
        /* <DEDUP_REMOVED lines=11> */
.L_x_14:


//--------------------- .nv.shared.reserved.0     --------------------------
	.section	.nv.shared.reserved.0,"aw",@nobits
	.weak		__nv_reservedSMEM_offset_0_alias
	.size		__nv_reservedSMEM_offset_0_alias, 0, 64
	.other		__nv_reservedSMEM_offset_0_alias,@"STO_CUDA_RESERVED_SHARED STV_DEFAULT"
__nv_reservedSMEM_offset_0_alias:
	.zero		0
	.zero		64


//--------------------- .nv.global                --------------------------
	.section	.nv.global,"aw",@nobits
.nv.global:
	.type		_ZN54_INTERNAL_f071ac24_23_multi_tensor_adagrad_cu_92e9f8c14cuda3std3__48in_placeE,@object
	.size		_ZN54_INTERNAL_f071ac24_23_multi_tensor_adagrad_cu_92e9f8c14cuda3std3__48in_placeE,(_ZN54_INTERNAL_f071ac24_23_multi_tensor_adagrad_cu_92e9f8c14cuda3std6ranges3__45__cpo8distanceE - _ZN54_INTERNAL_f071ac24_23_multi_tensor_adagrad_cu_92e9f8c14cuda3std3__48in_placeE)
_ZN54_INTERNAL_f071ac24_23_multi_tensor_adagrad_cu_92e9f8c14cuda3std3__48in_placeE:
	.zero		1
	.type		_ZN54_INTERNAL_f071ac24_23_multi_tensor_adagrad_cu_92e9f8c14cuda3std6ranges3__45__cpo8distanceE,@object
	.size		_ZN54_INTERNAL_f071ac24_23_multi_tensor_adagrad_cu_92e9f8c14cuda3std6ranges3__45__cpo8distanceE,(_ZN54_INTERNAL_f071ac24_23_multi_tensor_adagrad_cu_92e9f8c14cuda3std3__45__cpo6cbeginE - _ZN54_INTERNAL_f071ac24_23_multi_tensor_adagrad_cu_92e9f8c14cuda3std6ranges3__45__cpo8distanceE)
_ZN54_INTERNAL_f071ac24_23_multi_tensor_adagrad_cu_92e9f8c14cuda3std6ranges3__45__cpo8distanceE:
	.zero		1
	.type		_ZN54_INTERNAL_f071ac24_23_multi_tensor_adagrad_cu_92e9f8c14cuda3std3__45__cpo6cbeginE,@object
	.size		_ZN54_INTERNAL_f071ac24_23_multi_tensor_adagrad_cu_92e9f8c14cuda3std3__45__cpo6cbeginE,(_ZN54_INTERNAL_f071ac24_23_multi_tensor_adagrad_cu_92e9f8c14cuda3std6ranges3__45__cpo7advanceE - _ZN54_INTERNAL_f071ac24_23_multi_tensor_adagrad_cu_92e9f8c14cuda3std3__45__cpo6cbeginE)
_ZN54_INTERNAL_f071ac24_23_multi_tensor_adagrad_cu_92e9f8c14cuda3std3__45__cpo6cbeginE:
	.zero		1
	.type		_ZN54_INTERNAL_f071ac24_23_multi_tensor_adagrad_cu_92e9f8c14cuda3std6ranges3__45__cpo7advanceE,@object
	.size		_ZN54_INTERNAL_f071ac24_23_multi_tensor_adagrad_cu_92e9f8c14cuda3std6ranges3__45__cpo7advanceE,(_ZN54_INTERNAL_f071ac24_23_multi_tensor_adagrad_cu_92e9f8c14cuda3std3__45__cpo7crbeginE - _ZN54_INTERNAL_f071ac24_23_multi_tensor_adagrad_cu_92e9f8c14cuda3std6ranges3__45__cpo7advanceE)
_ZN54_INTERNAL_f071ac24_23_multi_tensor_adagrad_cu_92e9f8c14cuda3std6ranges3__45__cpo7advanceE:
	.zero		1
	.type		_ZN54_INTERNAL_f071ac24_23_multi_tensor_adagrad_cu_92e9f8c14cuda3std3__45__cpo7crbeginE,@object
	.size		_ZN54_INTERNAL_f071ac24_23_multi_tensor_adagrad_cu_92e9f8c14cuda3std3__45__cpo7crbeginE,(_ZN54_INTERNAL_f071ac24_23_multi_tensor_adagrad_cu_92e9f8c14cuda3std6ranges3__45__cpo4dataE - _ZN54_INTERNAL_f071ac24_23_multi_tensor_adagrad_cu_92e9f8c14cuda3std3__45__cpo7crbeginE)
_ZN54_INTERNAL_f071ac24_23_multi_tensor_adagrad_cu_92e9f8c14cuda3std3__45__cpo7crbeginE:
	.zero		1
	.type		_ZN54_INTERNAL_f071ac24_23_multi_tensor_adagrad_cu_92e9f8c14cuda3std6ranges3__45__cpo4dataE,@object
	.size		_ZN54_INTERNAL_f071ac24_23_multi_tensor_adagrad_cu_92e9f8c14cuda3std6ranges3__45__cpo4dataE,(_ZN54_INTERNAL_f071ac24_23_multi_tensor_adagrad_cu_92e9f8c14cuda3std6ranges3__45__cpo5beginE - _ZN54_INTERNAL_f071ac24_23_multi_tensor_adagrad_cu_92e9f8c14cuda3std6ranges3__45__cpo4dataE)
_ZN54_INTERNAL_f071ac24_23_multi_tensor_adagrad_cu_92e9f8c14cuda3std6ranges3__45__cpo4dataE:
	.zero		1
	.type		_ZN54_INTERNAL_f071ac24_23_multi_tensor_adagrad_cu_92e9f8c14cuda3std6ranges3__45__cpo5beginE,@object
	.size		_ZN54_INTERNAL_f071ac24_23_multi_tensor_adagrad_cu_92e9f8c14cuda3std6ranges3__45__cpo5beginE,(_ZN54_INTERNAL_f071ac24_23_multi_tensor_adagrad_cu_92e9f8c14cuda3std3__456_GLOBAL__N__f071ac24_23_multi_tensor_adagrad_cu_92e9f8c16ignoreE - _ZN54_INTERNAL_f071ac24_23_multi_tensor_adagrad_cu_92e9f8c14cuda3std6ranges3__45__cpo5beginE)
_ZN54_INTERNAL_f071ac24_23_multi_tensor_adagrad_cu_92e9f8c14cuda3std6ranges3__45__cpo5beginE:
	.zero		1
	.type		_ZN54_INTERNAL_f071ac24_23_multi_tensor_adagrad_cu_92e9f8c14cuda3std3__456_GLOBAL__N__f071ac24_23_multi_tensor_adagrad_cu_92e9f8c16ignoreE,@object
	.size		_ZN54_INTERNAL_f071ac24_23_multi_tensor_adagrad_cu_92e9f8c14cuda3std3__456_GLOBAL__N__f071ac24_23_multi_tensor_adagrad_cu_92e9f8c16ignoreE,(_ZN54_INTERNAL_f071ac24_23_multi_tensor_adagrad_cu_92e9f8c14cuda3std6ranges3__45__cpo4sizeE - _ZN54_INTERNAL_f071ac24_23_multi_tensor_adagrad_cu_92e9f8c14cuda3std3__456_GLOBAL__N__f071ac24_23_multi_tensor_adagrad_cu_92e9f8c16ignoreE)
_ZN54_INTERNAL_f071ac24_23_multi_tensor_adagrad_cu_92e9f8c14cuda3std3__456_GLOBAL__N__f071ac24_23_multi_tensor_adagrad_cu_92e9f8c16ignoreE:
	.zero		1
	.type		_ZN54_INTERNAL_f071ac24_23_multi_tensor_adagrad_cu_92e9f8c14cuda3std6ranges3__45__cpo4sizeE,@object
	.size		_ZN54_INTERNAL_f071ac24_23_multi_tensor_adagrad_cu_92e9f8c14cuda3std6ranges3__45__cpo4sizeE,(_ZN54_INTERNAL_f071ac24_23_multi_tensor_adagrad_cu_92e9f8c14cuda3std3__45__cpo5beginE - _ZN54_INTERNAL_f071ac24_23_multi_tensor_adagrad_cu_92e9f8c14cuda3std6ranges3__45__cpo4sizeE)
_ZN54_INTERNAL_f071ac24_23_multi_tensor_adagrad_cu_92e9f8c14cuda3std6ranges3__45__cpo4sizeE:
	.zero		1
	.type		_ZN54_INTERNAL_f071ac24_23_multi_tensor_adagrad_cu_92e9f8c14cuda3std3__45__cpo5beginE,@object
	.size		_ZN54_INTERNAL_f071ac24_23_multi_tensor_adagrad_cu_92e9f8c14cuda3std3__45__cpo5beginE,(_ZN54_INTERNAL_f071ac24_23_multi_tensor_adagrad_cu_92e9f8c14cuda3std6ranges3__45__cpo6cbeginE - _ZN54_INTERNAL_f071ac24_23_multi_tensor_adagrad_cu_92e9f8c14cuda3std3__45__cpo5beginE)
_ZN54_INTERNAL_f071ac24_23_multi_tensor_adagrad_cu_92e9f8c14cuda3std3__45__cpo5beginE:
	.zero		1
	.type		_ZN54_INTERNAL_f071ac24_23_multi_tensor_adagrad_cu_92e9f8c14cuda3std6ranges3__45__cpo6cbeginE,@object
	.size		_ZN54_INTERNAL_f071ac24_23_multi_tensor_adagrad_cu_92e9f8c14cuda3std6ranges3__45__cpo6cbeginE,(_ZN54_INTERNAL_f071ac24_23_multi_tensor_adagrad_cu_92e9f8c14cuda3std3__45__cpo6rbeginE - _ZN54_INTERNAL_f071ac24_23_multi_tensor_adagrad_cu_92e9f8c14cuda3std6ranges3__45__cpo6cbeginE)
_ZN54_INTERNAL_f071ac24_23_multi_tensor_adagrad_cu_92e9f8c14cuda3std6ranges3__45__cpo6cbeginE:
	.zero		1
	.type		_ZN54_INTERNAL_f071ac24_23_multi_tensor_adagrad_cu_92e9f8c14cuda3std3__45__cpo6rbeginE,@object
	.size		_ZN54_INTERNAL_f071ac24_23_multi_tensor_adagrad_cu_92e9f8c14cuda3std3__45__cpo6rbeginE,(_ZN54_INTERNAL_f071ac24_23_multi_tensor_adagrad_cu_92e9f8c14cuda3std6ranges3__45__cpo4nextE - _ZN54_INTERNAL_f071ac24_23_multi_tensor_adagrad_cu_92e9f8c14cuda3std3__45__cpo6rbeginE)
_ZN54_INTERNAL_f071ac24_23_multi_tensor_adagrad_cu_92e9f8c14cuda3std3__45__cpo6rbeginE:
	.zero		1
	.type		_ZN54_INTERNAL_f071ac24_23_multi_tensor_adagrad_cu_92e9f8c14cuda3std6ranges3__45__cpo4nextE,@object
	.size		_ZN54_INTERNAL_f071ac24_23_multi_tensor_adagrad_cu_92e9f8c14cuda3std6ranges3__45__cpo4nextE,(_ZN54_INTERNAL_f071ac24_23_multi_tensor_adagrad_cu_92e9f8c14cuda3std6ranges3__45__cpo4swapE - _ZN54_INTERNAL_f071ac24_23_multi_tensor_adagrad_cu_92e9f8c14cuda3std6ranges3__45__cpo4nextE)
_ZN54_INTERNAL_f071ac24_23_multi_tensor_adagrad_cu_92e9f8c14cuda3std6ranges3__45__cpo4nextE:
	.zero		1
	.type		_ZN54_INTERNAL_f071ac24_23_multi_tensor_adagrad_cu_92e9f8c14cuda3std6ranges3__45__cpo4swapE,@object
	.size		_ZN54_INTERNAL_f071ac24_23_multi_tensor_adagrad_cu_92e9f8c14cuda3std6ranges3__45__cpo4swapE,(_ZN54_INTERNAL_f071ac24_23_multi_tensor_adagrad_cu_92e9f8c14cuda3std3__420unreachable_sentinelE - _ZN54_INTERNAL_f071ac24_23_multi_tensor_adagrad_cu_92e9f8c14cuda3std6ranges3__45__cpo4swapE)
_ZN54_INTERNAL_f071ac24_23_multi_tensor_adagrad_cu_92e9f8c14cuda3std6ranges3__45__cpo4swapE:
	.zero		1
	.type		_ZN54_INTERNAL_f071ac24_23_multi_tensor_adagrad_cu_92e9f8c14cuda3std3__420unreachable_sentinelE,@object
	.size		_ZN54_INTERNAL_f071ac24_23_multi_tensor_adagrad_cu_92e9f8c14cuda3std3__420unreachable_sentinelE,(_ZN54_INTERNAL_f071ac24_23_multi_tensor_adagrad_cu_92e9f8c16thrust24THRUST_300001_SM_1000_NS6system6detail10sequential3seqE - _ZN54_INTERNAL_f071ac24_23_multi_tensor_adagrad_cu_92e9f8c14cuda3std3__420unreachable_sentinelE)
_ZN54_INTERNAL_f071ac24_23_multi_tensor_adagrad_cu_92e9f8c14cuda3std3__420unreachable_sentinelE:
	.zero		1
	.type		_ZN54_INTERNAL_f071ac24_23_multi_tensor_adagrad_cu_92e9f8c16thrust24THRUST_300001_SM_1000_NS6system6detail10sequential3seqE,@object
	.size		_ZN54_INTERNAL_f071ac24_23_multi_tensor_adagrad_cu_92e9f8c16thrust24THRUST_300001_SM_1000_NS6system6detail10sequential3seqE,(_ZN54_INTERNAL_f071ac24_23_multi_tensor_adagrad_cu_92e9f8c14cuda3std3__45__cpo4cendE - _ZN54_INTERNAL_f071ac24_23_multi_tensor_adagrad_cu_92e9f8c16thrust24THRUST_300001_SM_1000_NS6system6detail10sequential3seqE)
_ZN54_INTERNAL_f071ac24_23_multi_tensor_adagrad_cu_92e9f8c16thrust24THRUST_300001_SM_1000_NS6system6detail10sequential3seqE:
	.zero		1
	.type		_ZN54_INTERNAL_f071ac24_23_multi_tensor_adagrad_cu_92e9f8c14cuda3std3__45__cpo4cendE,@object
	.size		_ZN54_INTERNAL_f071ac24_23_multi_tensor_adagrad_cu_92e9f8c14cuda3std3__45__cpo4cendE,(_ZN54_INTERNAL_f071ac24_23_multi_tensor_adagrad_cu_92e9f8c14cuda3std6ranges3__45__cpo9iter_swapE - _ZN54_INTERNAL_f071ac24_23_multi_tensor_adagrad_cu_92e9f8c14cuda3std3__45__cpo4cendE)
_ZN54_INTERNAL_f071ac24_23_multi_tensor_adagrad_cu_92e9f8c14cuda3std3__45__cpo4cendE:
	.zero		1
	.type		_ZN54_INTERNAL_f071ac24_23_multi_tensor_adagrad_cu_92e9f8c14cuda3std6ranges3__45__cpo9iter_swapE,@object
	.size		_ZN54_INTERNAL_f071ac24_23_multi_tensor_adagrad_cu_92e9f8c14cuda3std6ranges3__45__cpo9iter_swapE,(_ZN54_INTERNAL_f071ac24_23_multi_tensor_adagrad_cu_92e9f8c14cuda3std3__45__cpo5crendE - _ZN54_INTERNAL_f071ac24_23_multi_tensor_adagrad_cu_92e9f8c14cuda3std6ranges3__45__cpo9iter_swapE)
_ZN54_INTERNAL_f071ac24_23_multi_tensor_adagrad_cu_92e9f8c14cuda3std6ranges3__45__cpo9iter_swapE:
	.zero		1
	.type		_ZN54_INTERNAL_f071ac24_23_multi_tensor_adagrad_cu_92e9f8c14cuda3std3__45__cpo5crendE,@object
	.size		_ZN54_INTERNAL_f071ac24_23_multi_tensor_adagrad_cu_92e9f8c14cuda3std3__45__cpo5crendE,(_ZN54_INTERNAL_f071ac24_23_multi_tensor_adagrad_cu_92e9f8c14cuda3std6ranges3__45__cpo5cdataE - _ZN54_INTERNAL_f071ac24_23_multi_tensor_adagrad_cu_92e9f8c14cuda3std3__45__cpo5crendE)
_ZN54_INTERNAL_f071ac24_23_multi_tensor_adagrad_cu_92e9f8c14cuda3std3__45__cpo5crendE:
	.zero		1
	.type		_ZN54_INTERNAL_f071ac24_23_multi_tensor_adagrad_cu_92e9f8c14cuda3std6ranges3__45__cpo5cdataE,@object
	.size		_ZN54_INTERNAL_f071ac24_23_multi_tensor_adagrad_cu_92e9f8c14cuda3std6ranges3__45__cpo5cdataE,(_ZN54_INTERNAL_f071ac24_23_multi_tensor_adagrad_cu_92e9f8c14cuda3std6ranges3__45__cpo3endE - _ZN54_INTERNAL_f071ac24_23_multi_tensor_adagrad_cu_92e9f8c14cuda3std6ranges3__45__cpo5cdataE)
_ZN54_INTERNAL_f071ac24_23_multi_tensor_adagrad_cu_92e9f8c14cuda3std6ranges3__45__cpo5cdataE:
	.zero		1
	.type		_ZN54_INTERNAL_f071ac24_23_multi_tensor_adagrad_cu_92e9f8c14cuda3std6ranges3__45__cpo3endE,@object
	.size		_ZN54_INTERNAL_f071ac24_23_multi_tensor_adagrad_cu_92e9f8c14cuda3std6ranges3__45__cpo3endE,(_ZN54_INTERNAL_f071ac24_23_multi_tensor_adagrad_cu_92e9f8c14cuda3std3__419piecewise_constructE - _ZN54_INTERNAL_f071ac24_23_multi_tensor_adagrad_cu_92e9f8c14cuda3std6ranges3__45__cpo3endE)
_ZN54_INTERNAL_f071ac24_23_multi_tensor_adagrad_cu_92e9f8c14cuda3std6ranges3__45__cpo3endE:
	.zero		1
	.type		_ZN54_INTERNAL_f071ac24_23_multi_tensor_adagrad_cu_92e9f8c14cuda3std3__419piecewise_constructE,@object
	.size		_ZN54_INTERNAL_f071ac24_23_multi_tensor_adagrad_cu_92e9f8c14cuda3std3__419piecewise_constructE,(_ZN54_INTERNAL_f071ac24_23_multi_tensor_adagrad_cu_92e9f8c14cuda3std6ranges3__45__cpo5ssizeE - _ZN54_INTERNAL_f071ac24_23_multi_tensor_adagrad_cu_92e9f8c14cuda3std3__419piecewise_constructE)
_ZN54_INTERNAL_f071ac24_23_multi_tensor_adagrad_cu_92e9f8c14cuda3std3__419piecewise_constructE:
	.zero		1
	.type		_ZN54_INTERNAL_f071ac24_23_multi_tensor_adagrad_cu_92e9f8c14cuda3std6ranges3__45__cpo5ssizeE,@object
	.size		_ZN54_INTERNAL_f071ac24_23_multi_tensor_adagrad_cu_92e9f8c14cuda3std6ranges3__45__cpo5ssizeE,(_ZN54_INTERNAL_f071ac24_23_multi_tensor_adagrad_cu_92e9f8c14cuda3std3__45__cpo3endE - _ZN54_INTERNAL_f071ac24_23_multi_tensor_adagrad_cu_92e9f8c14cuda3std6ranges3__45__cpo5ssizeE)
_ZN54_INTERNAL_f071ac24_23_multi_tensor_adagrad_cu_92e9f8c14cuda3std6ranges3__45__cpo5ssizeE:
	.zero		1
	.type		_ZN54_INTERNAL_f071ac24_23_multi_tensor_adagrad_cu_92e9f8c14cuda3std3__45__cpo3endE,@object
	.size		_ZN54_INTERNAL_f071ac24_23_multi_tensor_adagrad_cu_92e9f8c14cuda3std3__45__cpo3endE,(_ZN54_INTERNAL_f071ac24_23_multi_tensor_adagrad_cu_92e9f8c14cuda3std6ranges3__45__cpo4cendE - _ZN54_INTERNAL_f071ac24_23_multi_tensor_adagrad_cu_92e9f8c14cuda3std3__45__cpo3endE)
_ZN54_INTERNAL_f071ac24_23_multi_tensor_adagrad_cu_92e9f8c14cuda3std3__45__cpo3endE:
	.zero		1
	.type		_ZN54_INTERNAL_f071ac24_23_multi_tensor_adagrad_cu_92e9f8c14cuda3std6ranges3__45__cpo4cendE,@object
	.size		_ZN54_INTERNAL_f071ac24_23_multi_tensor_adagrad_cu_92e9f8c14cuda3std6ranges3__45__cpo4cendE,(_ZN54_INTERNAL_f071ac24_23_multi_tensor_adagrad_cu_92e9f8c14cuda3std3__45__cpo4rendE - _ZN54_INTERNAL_f071ac24_23_multi_tensor_adagrad_cu_92e9f8c14cuda3std6ranges3__45__cpo4cendE)
_ZN54_INTERNAL_f071ac24_23_multi_tensor_adagrad_cu_92e9f8c14cuda3std6ranges3__45__cpo4cendE:
	.zero		1
	.type		_ZN54_INTERNAL_f071ac24_23_multi_tensor_adagrad_cu_92e9f8c14cuda3std3__45__cpo4rendE,@object
	.size		_ZN54_INTERNAL_f071ac24_23_multi_tensor_adagrad_cu_92e9f8c14cuda3std3__45__cpo4rendE,(_ZN54_INTERNAL_f071ac24_23_multi_tensor_adagrad_cu_92e9f8c14cuda3std6ranges3__45__cpo4prevE - _ZN54_INTERNAL_f071ac24_23_multi_tensor_adagrad_cu_92e9f8c14cuda3std3__45__cpo4rendE)
_ZN54_INTERNAL_f071ac24_23_multi_tensor_adagrad_cu_92e9f8c14cuda3std3__45__cpo4rendE:
	.zero		1
	.type		_ZN54_INTERNAL_f071ac24_23_multi_tensor_adagrad_cu_92e9f8c14cuda3std6ranges3__45__cpo4prevE,@object
	.size		_ZN54_INTERNAL_f071ac24_23_multi_tensor_adagrad_cu_92e9f8c14cuda3std6ranges3__45__cpo4prevE,(_ZN54_INTERNAL_f071ac24_23_multi_tensor_adagrad_cu_92e9f8c14cuda3std6ranges3__45__cpo9iter_moveE - _ZN54_INTERNAL_f071ac24_23_multi_tensor_adagrad_cu_92e9f8c14cuda3std6ranges3__45__cpo4prevE)
_ZN54_INTERNAL_f071ac24_23_multi_tensor_adagrad_cu_92e9f8c14cuda3std6ranges3__45__cpo4prevE:
	.zero		1
	.type		_ZN54_INTERNAL_f071ac24_23_multi_tensor_adagrad_cu_92e9f8c14cuda3std6ranges3__45__cpo9iter_moveE,@object
	.size		_ZN54_INTERNAL_f071ac24_23_multi_tensor_adagrad_cu_92e9f8c14cuda3std6ranges3__45__cpo9iter_moveE,(.L_13 - _ZN54_INTERNAL_f071ac24_23_multi_tensor_adagrad_cu_92e9f8c14cuda3std6ranges3__45__cpo9iter_moveE)
_ZN54_INTERNAL_f071ac24_23_multi_tensor_adagrad_cu_92e9f8c14cuda3std6ranges3__45__cpo9iter_moveE:
	.zero		1
.L_13:


//--------------------- .nv.constant0._Z25multi_tensor_apply_kernelI18TensorListMetadataILi3EE14AdagradFunctorIN3c104HalfEEJff13adagradMode_tfEEvlPViT_T0_DpT1_ --------------------------
	.section	.nv.constant0._Z25multi_tensor_apply_kernelI18TensorListMetadataILi3EE14AdagradFunctorIN3c104HalfEEJff13adagradMode_tfEEvlPViT_T0_DpT1_,"a",@progbits
	.sectionflags	@""
	.align	4
.nv.constant0._Z25multi_tensor_apply_kernelI18TensorListMetadataILi3EE14AdagradFunctorIN3c104HalfEEJff13adagradMode_tfEEvlPViT_T0_DpT1_:
	.zero		4076


//--------------------- .nv.constant0._Z25multi_tensor_apply_kernelI18TensorListMetadataILi3EE14AdagradFunctorIfEJff13adagradMode_tfEEvlPViT_T0_DpT1_ --------------------------
	.section	.nv.constant0._Z25multi_tensor_apply_kernelI18TensorListMetadataILi3EE14AdagradFunctorIfEJff13adagradMode_tfEEvlPViT_T0_DpT1_,"a",@progbits
	.sectionflags	@""
	.align	4
.nv.constant0._Z25multi_tensor_apply_kernelI18TensorListMetadataILi3EE14AdagradFunctorIfEJff13adagradMode_tfEEvlPViT_T0_DpT1_:
	.zero		4076


//--------------------- .nv.constant0._Z25multi_tensor_apply_kernelI18TensorListMetadataILi3EE14AdagradFunctorIdEJff13adagradMode_tfEEvlPViT_T0_DpT1_ --------------------------
	.section	.nv.constant0._Z25multi_tensor_apply_kernelI18TensorListMetadataILi3EE14AdagradFunctorIdEJff13adagradMode_tfEEvlPViT_T0_DpT1_,"a",@progbits
	.sectionflags	@""
	.align	4
.nv.constant0._Z25multi_tensor_apply_kernelI18TensorListMetadataILi3EE14AdagradFunctorIdEJff13adagradMode_tfEEvlPViT_T0_DpT1_:
	.zero		4076


//--------------------- SYMBOLS --------------------------

	.type		.nv.reservedSmem.offset0,@object
	.size		.nv.reservedSmem.offset0,0x4
